	.headerflags	@"EF_CUDA_TEXMODE_UNIFIED EF_CUDA_64BIT_ADDRESS EF_CUDA_ACCELERATORS EF_CUDA_SM90 EF_CUDA_VIRTUAL_SM(EF_CUDA_SM90)"
	.elftype	@"ET_EXEC"


//--------------------- .nv.info                  --------------------------
	.section	.nv.info,"",@"SHT_CUDA_INFO"
	.align	4


	//----- nvinfo : EIATTR_REGCOUNT
	.align		4
        /*0000*/ 	.byte	0x04, 0x2f
        /*0002*/ 	.short	(.L_1 - .L_0)
	.align		4
.L_0:
        /*0004*/ 	.word	index@(triton_per_fused_native_group_norm_5)
        /*0008*/ 	.word	0x00000028


	//----- nvinfo : EIATTR_MIN_STACK_SIZE
	.align		4
.L_1:
        /*000c*/ 	.byte	0x04, 0x12
        /*000e*/ 	.short	(.L_3 - .L_2)
	.align		4
.L_2:
        /*0010*/ 	.word	index@(triton_per_fused_native_group_norm_5)
        /*0014*/ 	.word	0x00000000


	//----- nvinfo : EIATTR_FRAME_SIZE
	.align		4
.L_3:
        /*0018*/ 	.byte	0x04, 0x11
        /*001a*/ 	.short	(.L_5 - .L_4)
	.align		4
.L_4:
        /*001c*/ 	.word	index@(triton_per_fused_native_group_norm_5)
        /*0020*/ 	.word	0x00000000


	//----- nvinfo : EIATTR_MIN_STACK_SIZE
	.align		4
.L_5:
        /*0024*/ 	.byte	0x04, 0x12
        /*0026*/ 	.short	(.L_7 - .L_6)
	.align		4
.L_6:
        /*0028*/ 	.word	index@(triton_per_fused_native_group_norm_5)
        /*002c*/ 	.word	0x00000000
.L_7:


//--------------------- .nv.info.triton_per_fused_native_group_norm_5 --------------------------
	.section	.nv.info.triton_per_fused_native_group_norm_5,"",@"SHT_CUDA_INFO"
	.sectionflags	@""
	.align	4


	//----- nvinfo : EIATTR_CUDA_API_VERSION
	.align		4
        /*0000*/ 	.byte	0x04, 0x37
        /*0002*/ 	.short	(.L_9 - .L_8)
.L_8:
        /*0004*/ 	.word	0x0000007c


	//----- nvinfo : EIATTR_KPARAM_INFO
	.align		4
.L_9:
        /*0008*/ 	.byte	0x04, 0x17
        /*000a*/ 	.short	(.L_11 - .L_10)
.L_10:
        /*000c*/ 	.word	0x00000000
        /*0010*/ 	.short	0x0007
        /*0012*/ 	.short	0x0034
        /*0014*/ 	.byte	0x00, 0xf0, 0x11, 0x00


	//----- nvinfo : EIATTR_KPARAM_INFO
	.align		4
.L_11:
        /*0018*/ 	.byte	0x04, 0x17
        /*001a*/ 	.short	(.L_13 - .L_12)
.L_12:
        /*001c*/ 	.word	0x00000000
        /*0020*/ 	.short	0x0006
        /*0022*/ 	.short	0x0030
        /*0024*/ 	.byte	0x00, 0xf0, 0x11, 0x00


	//----- nvinfo : EIATTR_KPARAM_INFO
	.align		4
.L_13:
        /*0028*/ 	.byte	0x04, 0x17
        /*002a*/ 	.short	(.L_15 - .L_14)
.L_14:
        /*002c*/ 	.word	0x00000000
        /*0030*/ 	.short	0x0005
        /*0032*/ 	.short	0x0028
        /*0034*/ 	.byte	0x00, 0xf4, 0x21, 0x00


	//----- nvinfo : EIATTR_KPARAM_INFO
	.align		4
.L_15:
        /*0038*/ 	.byte	0x04, 0x17
        /*003a*/ 	.short	(.L_17 - .L_16)
.L_16:
        /*003c*/ 	.word	0x00000000
        /*0040*/ 	.short	0x0004
        /*0042*/ 	.short	0x0020
        /*0044*/ 	.byte	0x00, 0xf4, 0x21, 0x00


	//----- nvinfo : EIATTR_KPARAM_INFO
	.align		4
.L_17:
        /*0048*/ 	.byte	0x04, 0x17
        /*004a*/ 	.short	(.L_19 - .L_18)
.L_18:
        /*004c*/ 	.word	0x00000000
        /*0050*/ 	.short	0x0003
        /*0052*/ 	.short	0x0018
        /*0054*/ 	.byte	0x00, 0xf4, 0x21, 0x00


	//----- nvinfo : EIATTR_KPARAM_INFO
	.align		4
.L_19:
        /*0058*/ 	.byte	0x04, 0x17
        /*005a*/ 	.short	(.L_21 - .L_20)
.L_20:
        /*005c*/ 	.word	0x00000000
        /*0060*/ 	.short	0x0002
        /*0062*/ 	.short	0x0010
        /*0064*/ 	.byte	0x00, 0xf4, 0x21, 0x00


	//----- nvinfo : EIATTR_KPARAM_INFO
	.align		4
.L_21:
        /*0068*/ 	.byte	0x04, 0x17
        /*006a*/ 	.short	(.L_23 - .L_22)
.L_22:
        /*006c*/ 	.word	0x00000000
        /*0070*/ 	.short	0x0001
        /*0072*/ 	.short	0x0008
        /*0074*/ 	.byte	0x00, 0xf4, 0x21, 0x00


	//----- nvinfo : EIATTR_KPARAM_INFO
	.align		4
.L_23:
        /*0078*/ 	.byte	0x04, 0x17
        /*007a*/ 	.short	(.L_25 - .L_24)
.L_24:
        /*007c*/ 	.word	0x00000000
        /*0080*/ 	.short	0x0000
        /*0082*/ 	.short	0x0000
        /*0084*/ 	.byte	0x00, 0xf4, 0x21, 0x00


	//----- nvinfo : EIATTR_SPARSE_MMA_MASK
	.align		4
.L_25:
        /*0088*/ 	.byte	0x03, 0x50
        /*008a*/ 	.short	0x0000


	//----- nvinfo : EIATTR_MAXREG_COUNT
	.align		4
        /*008c*/ 	.byte	0x03, 0x1b
        /*008e*/ 	.short	0x00ff


	//----- nvinfo : EIATTR_COOP_GROUP_MASK_REGIDS
	.align		4
        /*0090*/ 	.byte	0x04, 0x29
        /*0092*/ 	.short	(.L_27 - .L_26)


	//   ....[0]....
.L_26:
        /*0094*/ 	.word	0xffffffff


	//   ....[1]....
        /*0098*/ 	.word	0xffffffff


	//   ....[2]....
        /*009c*/ 	.word	0xffffffff


	//   ....[3]....
        /*00a0*/ 	.word	0xffffffff


	//   ....[4]....
        /*00a4*/ 	.word	0xffffffff


	//   ....[5]....
        /*00a8*/ 	.word	0xffffffff


	//   ....[6]....
        /*00ac*/ 	.word	0xffffffff


	//   ....[7]....
        /*00b0*/ 	.word	0xffffffff


	//   ....[8]....
        /*00b4*/ 	.word	0xffffffff


	//   ....[9]....
        /*00b8*/ 	.word	0xffffffff


	//   ....[10]....
        /*00bc*/ 	.word	0xffffffff


	//   ....[11]....
        /*00c0*/ 	.word	0xffffffff


	//   ....[12]....
        /*00c4*/ 	.word	0xffffffff


	//   ....[13]....
        /*00c8*/ 	.word	0xffffffff


	//   ....[14]....
        /*00cc*/ 	.word	0xffffffff


	//   ....[15]....
        /*00d0*/ 	.word	0xffffffff


	//   ....[16]....
        /*00d4*/ 	.word	0xffffffff


	//   ....[17]....
        /*00d8*/ 	.word	0xffffffff


	//   ....[18]....
        /*00dc*/ 	.word	0xffffffff


	//   ....[19]....
        /*00e0*/ 	.word	0xffffffff


	//   ....[20]....
        /*00e4*/ 	.word	0xffffffff


	//   ....[21]....
        /*00e8*/ 	.word	0xffffffff


	//   ....[22]....
        /*00ec*/ 	.word	0xffffffff


	//   ....[23]....
        /*00f0*/ 	.word	0xffffffff


	//   ....[24]....
        /*00f4*/ 	.word	0xffffffff


	//   ....[25]....
        /*00f8*/ 	.word	0xffffffff


	//   ....[26]....
        /*00fc*/ 	.word	0xffffffff


	//   ....[27]....
        /*0100*/ 	.word	0xffffffff


	//   ....[28]....
        /*0104*/ 	.word	0xffffffff


	//   ....[29]....
        /*0108*/ 	.word	0xffffffff


	//   ....[30]....
        /*010c*/ 	.word	0xffffffff


	//   ....[31]....
        /*0110*/ 	.word	0xffffffff


	//   ....[32]....
        /*0114*/ 	.word	0xffffffff


	//----- nvinfo : EIATTR_COOP_GROUP_INSTR_OFFSETS
	.align		4
.L_27:
        /*0118*/ 	.byte	0x04, 0x28
        /*011a*/ 	.short	(.L_29 - .L_28)


	//   ....[0]....
.L_28:
        /*011c*/ 	.word	0x00000850


	//   ....[1]....
        /*0120*/ 	.word	0x00000880


	//   ....[2]....
        /*0124*/ 	.word	0x000008c0


	//   ....[3]....
        /*0128*/ 	.word	0x00000b70


	//   ....[4]....
        /*012c*/ 	.word	0x00000ba0


	//   ....[5]....
        /*0130*/ 	.word	0x00000bc0


	//   ....[6]....
        /*0134*/ 	.word	0x00000bd0


	//   ....[7]....
        /*0138*/ 	.word	0x00000c00


	//   ....[8]....
        /*013c*/ 	.word	0x00000c10


	//   ....[9]....
        /*0140*/ 	.word	0x00000c20


	//   ....[10]....
        /*0144*/ 	.word	0x00000dd0


	//   ....[11]....
        /*0148*/ 	.word	0x00000e40


	//   ....[12]....
        /*014c*/ 	.word	0x00000ea0


	//   ....[13]....
        /*0150*/ 	.word	0x00000f20


	//   ....[14]....
        /*0154*/ 	.word	0x00001130


	//   ....[15]....
        /*0158*/ 	.word	0x00001200


	//   ....[16]....
        /*015c*/ 	.word	0x00001260


	//   ....[17]....
        /*0160*/ 	.word	0x000012f0


	//   ....[18]....
        /*0164*/ 	.word	0x00001360


	//   ....[19]....
        /*0168*/ 	.word	0x000013b0


	//   ....[20]....
        /*016c*/ 	.word	0x000013d0


	//   ....[21]....
        /*0170*/ 	.word	0x000013f0


	//   ....[22]....
        /*0174*/ 	.word	0x00001400


	//   ....[23]....
        /*0178*/ 	.word	0x00001410


	//   ....[24]....
        /*017c*/ 	.word	0x00001660


	//   ....[25]....
        /*0180*/ 	.word	0x00001670


	//   ....[26]....
        /*0184*/ 	.word	0x000016a0


	//   ....[27]....
        /*0188*/ 	.word	0x000016e0


	//   ....[28]....
        /*018c*/ 	.word	0x00001820


	//   ....[29]....
        /*0190*/ 	.word	0x00001830


	//   ....[30]....
        /*0194*/ 	.word	0x00001850


	//   ....[31]....
        /*0198*/ 	.word	0x00001940


	//   ....[32]....
        /*019c*/ 	.word	0x00001980


	//----- nvinfo : EIATTR_EXIT_INSTR_OFFSETS
	.align		4
.L_29:
        /*01a0*/ 	.byte	0x04, 0x1c
        /*01a2*/ 	.short	(.L_31 - .L_30)


	//   ....[0]....
.L_30:
        /*01a4*/ 	.word	0x00001cf0


	//   ....[1]....
        /*01a8*/ 	.word	0x00001d40


	//----- nvinfo : EIATTR_REQNTID
	.align		4
.L_31:
        /*01ac*/ 	.byte	0x04, 0x10
        /*01ae*/ 	.short	(.L_33 - .L_32)
.L_32:
        /*01b0*/ 	.word	0x00000100
        /*01b4*/ 	.word	0x00000001
        /*01b8*/ 	.word	0x00000001


	//----- nvinfo : EIATTR_CBANK_PARAM_SIZE
	.align		4
.L_33:
        /*01bc*/ 	.byte	0x03, 0x19
        /*01be*/ 	.short	0x0038


	//----- nvinfo : EIATTR_PARAM_CBANK
	.align		4
        /*01c0*/ 	.byte	0x04, 0x0a
        /*01c2*/ 	.short	(.L_35 - .L_34)
	.align		4
.L_34:
        /*01c4*/ 	.word	index@(.nv.constant0.triton_per_fused_native_group_norm_5)
        /*01c8*/ 	.short	0x0210
        /*01ca*/ 	.short	0x0038


	//----- nvinfo : EIATTR_SW_WAR
	.align		4
.L_35:
        /*01cc*/ 	.byte	0x04, 0x36
        /*01ce*/ 	.short	(.L_37 - .L_36)
.L_36:
        /*01d0*/ 	.word	0x00000008
.L_37:


//--------------------- .nv.callgraph             --------------------------
	.section	.nv.callgraph,"",@"SHT_CUDA_CALLGRAPH"
	.align	4
	.sectionentsize	8
	.align		4
        /*0000*/ 	.word	0x00000000
	.align		4
        /*0004*/ 	.word	0xffffffff
	.align		4
        /*0008*/ 	.word	0x00000000
	.align		4
        /*000c*/ 	.word	0xfffffffe
	.align		4
        /*0010*/ 	.word	0x00000000
	.align		4
        /*0014*/ 	.word	0xfffffffd
	.align		4
        /*0018*/ 	.word	0x00000000
	.align		4
        /*001c*/ 	.word	0xfffffffc


//--------------------- .text.triton_per_fused_native_group_norm_5 --------------------------
	.section	.text.triton_per_fused_native_group_norm_5,"ax",@progbits
	.sectionflags	@"SHF_BARRIERS=1"
	.align	128
        .global         triton_per_fused_native_group_norm_5
        .type           triton_per_fused_native_group_norm_5,@function
        .size           triton_per_fused_native_group_norm_5,(.L_x_1 - triton_per_fused_native_group_norm_5)
        .other          triton_per_fused_native_group_norm_5,@"STO_CUDA_ENTRY STV_DEFAULT"
triton_per_fused_native_group_norm_5:
.text.triton_per_fused_native_group_norm_5:
[----:B------:R-:W0:Y:S01]  /*0000*/  LDC R1, c[0x0][0x28] ;  /* 0x00000a00ff017b82 */ /* 0x000e220000000800 */
[----:B------:R-:W1:Y:S07]  /*0010*/  S2R R29, SR_CTAID.X ;  /* 0x00000000001d7919 */ /* 0x000e6e0000002500 */
[----:B------:R-:W2:Y:S01]  /*0020*/  LDC.64 R16, c[0x0][0x220] ;  /* 0x00008800ff107b82 */ /* 0x000ea20000000a00 */
[----:B------:R-:W-:Y:S02]  /*0030*/  CS2R R8, SRZ ;  /* 0x0000000000087805 */ /* 0x000fe4000001ff00 */
[----:B------:R-:W-:Y:S01]  /*0040*/  CS2R R10, SRZ ;  /* 0x00000000000a7805 */ /* 0x000fe2000001ff00 */
[----:B------:R-:W3:Y:S01]  /*0050*/  S2R R0, SR_TID.X ;  /* 0x0000000000007919 */ /* 0x000ee20000002100 */
[----:B------:R-:W-:-:S02]  /*0060*/  CS2R R12, SRZ ;  /* 0x00000000000c7805 */ /* 0x000fc4000001ff00 */
[----:B------:R-:W-:Y:S01]  /*0070*/  CS2R R14, SRZ ;  /* 0x00000000000e7805 */ /* 0x000fe2000001ff00 */
[----:B------:R-:W-:Y:S01]  /*0080*/  ULDC.64 UR6, c[0x0][0x208] ;  /* 0x0000820000067ab9 */ /* 0x000fe20000000a00 */
[----:B-1----:R-:W-:Y:S02]  /*0090*/  SHF.L.U32 R29, R29, 0x5, RZ ;  /* 0x000000051d1d7819 */ /* 0x002fe400000006ff */
[----:B---3--:R-:W-:-:S04]  /*00a0*/  SHF.L.U32 R32, R0, 0x2, RZ ;  /* 0x0000000200207819 */ /* 0x008fc800000006ff */
[----:B------:R-:W-:-:S04]  /*00b0*/  LOP3.LUT R4, R29, 0x1c, R32, 0xf8, !PT ;  /* 0x0000001c1d047812 */ /* 0x000fc800078ef820 */
[----:B------:R-:W-:Y:S02]  /*00c0*/  SHF.R.S32.HI R3, RZ, 0x1f, R4 ;  /* 0x0000001fff037819 */ /* 0x000fe40000011404 */
[----:B------:R-:W-:Y:S02]  /*00d0*/  ISETP.GE.AND P0, PT, R4, 0x100, PT ;  /* 0x000001000400780c */ /* 0x000fe40003f06270 */
[----:B------:R-:W-:Y:S02]  /*00e0*/  LEA.HI R5, R3, R4, RZ, 0x6 ;  /* 0x0000000403057211 */ /* 0x000fe400078f30ff */
[----:B------:R-:W1:Y:S02]  /*00f0*/  LDC.64 R2, c[0x0][0x218] ;  /* 0x00008600ff027b82 */ /* 0x000e640000000a00 */
[C---:B------:R-:W-:Y:S02]  /*0100*/  SHF.L.U32 R6, R5.reuse, 0x6, RZ ;  /* 0x0000000605067819 */ /* 0x040fe400000006ff */
[----:B------:R-:W-:-:S02]  /*0110*/  LOP3.LUT R5, R5, 0xffffffc0, RZ, 0xc0, !PT ;  /* 0xffffffc005057812 */ /* 0x000fc400078ec0ff */
[----:B------:R-:W-:Y:S02]  /*0120*/  LOP3.LUT R7, R6, 0xfffff000, RZ, 0xc0, !PT ;  /* 0xfffff00006077812 */ /* 0x000fe400078ec0ff */
[----:B------:R-:W-:Y:S02]  /*0130*/  SHF.L.U32 R6, R0, 0x3, RZ ;  /* 0x0000000300067819 */ /* 0x000fe400000006ff */
[----:B------:R-:W-:Y:S02]  /*0140*/  IADD3 R5, R7, R4, -R5 ;  /* 0x0000000407057210 */ /* 0x000fe40007ffe805 */
[----:B------:R-:W-:-:S04]  /*0150*/  LOP3.LUT R6, R6, 0x7c0, RZ, 0xc0, !PT ;  /* 0x000007c006067812 */ /* 0x000fc800078ec0ff */
[----:B------:R-:W-:Y:S02]  /*0160*/  IADD3 R35, R6, R5, RZ ;  /* 0x0000000506237210 */ /* 0x000fe40007ffe0ff */
[----:B------:R-:W-:Y:S02]  /*0170*/  CS2R R4, SRZ ;  /* 0x0000000000047805 */ /* 0x000fe4000001ff00 */
[----:B------:R-:W-:Y:S02]  /*0180*/  CS2R R6, SRZ ;  /* 0x0000000000067805 */ /* 0x000fe4000001ff00 */
[----:B------:R-:W-:Y:S01]  /*0190*/  IADD3 R25, R35, 0x800, RZ ;  /* 0x0000080023197810 */ /* 0x000fe20007ffe0ff */
[----:B--2---:R-:W-:-:S04]  /*01a0*/  IMAD.WIDE R22, R35, 0x4, R16 ;  /* 0x0000000423167825 */ /* 0x004fc800078e0210 */
[----:B------:R-:W-:Y:S01]  /*01b0*/  IMAD.WIDE R36, R25, 0x4, R16 ;  /* 0x0000000419247825 */ /* 0x000fe200078e0210 */
[----:B------:R-:W2:Y:S03]  /*01c0*/  @!P0 LDG.E.128 R8, desc[UR6][R22.64] ;  /* 0x0000000616088981 */ /* 0x000ea6000c1e1d00 */
[--C-:B-1----:R-:W-:Y:S01]  /*01d0*/  IMAD.WIDE R26, R35, 0x4, R2.reuse ;  /* 0x00000004231a7825 */ /* 0x102fe200078e0202 */
[----:B------:R1:W3:Y:S01]  /*01e0*/  @!P0 LDG.E.128 R12, desc[UR6][R36.64] ;  /* 0x00000006240c8981 */ /* 0x0002e2000c1e1d00 */
[----:B------:R-:W-:Y:S02]  /*01f0*/  CS2R R16, SRZ ;  /* 0x0000000000107805 */ /* 0x000fe4000001ff00 */
[----:B------:R-:W-:Y:S01]  /*0200*/  CS2R R18, SRZ ;  /* 0x0000000000127805 */ /* 0x000fe2000001ff00 */
[----:B------:R4:W5:Y:S01]  /*0210*/  @!P0 LDG.E.128 R4, desc[UR6][R26.64] ;  /* 0x000000061a048981 */ /* 0x000962000c1e1d00 */
[----:B-1----:R-:W-:-:S02]  /*0220*/  IMAD.WIDE R36, R25, 0x4, R2 ;  /* 0x0000000419247825 */ /* 0x002fc400078e0202 */
[----:B------:R-:W1:Y:S03]  /*0230*/  LDC.64 R2, c[0x0][0x210] ;  /* 0x00008400ff027b82 */ /* 0x000e660000000a00 */
[----:B------:R-:W5:Y:S01]  /*0240*/  @!P0 LDG.E.128 R16, desc[UR6][R36.64] ;  /* 0x0000000624108981 */ /* 0x000f62000c1e1d00 */
[----:B------:R-:W-:Y:S02]  /*0250*/  CS2R R20, SRZ ;  /* 0x0000000000147805 */ /* 0x000fe4000001ff00 */
[----:B------:R-:W-:Y:S02]  /*0260*/  CS2R R22, SRZ ;  /* 0x0000000000167805 */ /* 0x000fe4000001ff00 */
[----:B----4-:R-:W-:Y:S01]  /*0270*/  CS2R R26, SRZ ;  /* 0x00000000001a7805 */ /* 0x010fe2000001ff00 */
[----:B-1----:R-:W-:-:S04]  /*0280*/  IMAD.WIDE R34, R35, 0x4, R2 ;  /* 0x0000000423227825 */ /* 0x002fc800078e0202 */
[----:B------:R-:W-:Y:S01]  /*0290*/  IMAD.WIDE R2, R25, 0x4, R2 ;  /* 0x0000000419027825 */ /* 0x000fe200078e0202 */
[----:B------:R-:W-:Y:S01]  /*02a0*/  CS2R R24, SRZ ;  /* 0x0000000000187805 */ /* 0x000fe2000001ff00 */
[----:B------:R1:W4:Y:S05]  /*02b0*/  @!P0 LDG.E.128 R20, desc[UR6][R34.64] ;  /* 0x0000000622148981 */ /* 0x00032a000c1e1d00 */
[----:B------:R1:W4:Y:S01]  /*02c0*/  @!P0 LDG.E.128 R24, desc[UR6][R2.64] ;  /* 0x0000000602188981 */ /* 0x000322000c1e1d00 */
[----:B------:R-:W1:Y:S01]  /*02d0*/  S2UR UR5, SR_CgaCtaId ;  /* 0x00000000000579c3 */ /* 0x000e620000008800 */
[----:B------:R-:W-:Y:S01]  /*02e0*/  LOP3.LUT R32, R32, 0x1c, RZ, 0xc0, !PT ;  /* 0x0000001c20207812 */ /* 0x000fe200078ec0ff */
[----:B------:R-:W-:-:S02]  /*02f0*/  UMOV UR4, 0x400 ;  /* 0x0000040000047882 */ /* 0x000fc40000000000 */
[----:B01----:R-:W-:Y:S01]  /*0300*/  UPRMT UR4, UR5, 0x654, UR4 ;  /* 0x0000065405047896 */ /* 0x003fe20008000004 */
[----:B--2---:R-:W-:Y:S02]  /*0310*/  SEL R8, R8, RZ, !P0 ;  /* 0x000000ff08087207 */ /* 0x004fe40004000000 */
[----:B---3--:R-:W-:Y:S02]  /*0320*/  SEL R12, R12, RZ, !P0 ;  /* 0x000000ff0c0c7207 */ /* 0x008fe40004000000 */
[----:B------:R-:W-:Y:S02]  /*0330*/  FSEL R8, R8, RZ, !P0 ;  /* 0x000000ff08087208 */ /* 0x000fe40004000000 */
[----:B------:R-:W-:Y:S02]  /*0340*/  FSEL R33, R12, RZ, !P0 ;  /* 0x000000ff0c217208 */ /* 0x000fe40004000000 */
[----:B-----5:R-:W-:-:S03]  /*0350*/  SEL R12, R4, RZ, !P0 ;  /* 0x000000ff040c7207 */ /* 0x020fc60004000000 */
[----:B------:R-:W-:Y:S01]  /*0360*/  FADD R4, R8, R33 ;  /* 0x0000002108047221 */ /* 0x000fe20000000000 */
[----:B------:R-:W-:-:S04]  /*0370*/  SEL R5, R5, RZ, !P0 ;  /* 0x000000ff05057207 */ /* 0x000fc80004000000 */
[----:B------:R-:W-:Y:S02]  /*0380*/  FSETP.GEU.AND P3, PT, |R4|, 1.175494350822287508e-38, PT ;  /* 0x008000000400780b */ /* 0x000fe40003f6e200 */
[----:B------:R-:W-:Y:S02]  /*0390*/  SEL R35, R16, RZ, !P0 ;  /* 0x000000ff10237207 */ /* 0x000fe40004000000 */
[----:B------:R-:W-:Y:S01]  /*03a0*/  SEL R16, R17, RZ, !P0 ;  /* 0x000000ff11107207 */ /* 0x000fe20004000000 */
[C---:B------:R-:W-:Y:S01]  /*03b0*/  FMUL R17, R4.reuse, 0.25 ;  /* 0x3e80000004117820 */ /* 0x040fe20000400000 */
[----:B------:R-:W-:Y:S02]  /*03c0*/  FSETP.GT.AND P2, PT, |R4|, 8.50705917302346158658e+37, PT ;  /* 0x7e8000000400780b */ /* 0x000fe40003f44200 */
[----:B------:R-:W-:Y:S01]  /*03d0*/  SEL R3, R18, RZ, !P0 ;  /* 0x000000ff12037207 */ /* 0x000fe20004000000 */
[----:B------:R-:W-:Y:S01]  /*03e0*/  FADD R5, R5, R16 ;  /* 0x0000001005057221 */ /* 0x000fe20000000000 */
[----:B------:R-:W-:-:S02]  /*03f0*/  FSEL R17, R17, R4, P2 ;  /* 0x0000000411117208 */ /* 0x000fc40001000000 */
[----:B------:R-:W-:Y:S02]  /*0400*/  SEL R18, R9, RZ, !P0 ;  /* 0x000000ff09127207 */ /* 0x000fe40004000000 */
[----:B------:R-:W-:Y:S02]  /*0410*/  SEL R16, R13, RZ, !P0 ;  /* 0x000000ff0d107207 */ /* 0x000fe40004000000 */
[----:B------:R-:W-:Y:S01]  /*0420*/  SEL R6, R6, RZ, !P0 ;  /* 0x000000ff06067207 */ /* 0x000fe20004000000 */
[----:B------:R-:W-:Y:S01]  /*0430*/  @!P3 FMUL R17, R17, 16777216 ;  /* 0x4b8000001111b820 */ /* 0x000fe20000400000 */
[----:B------:R-:W-:Y:S02]  /*0440*/  SEL R7, R7, RZ, !P0 ;  /* 0x000000ff07077207 */ /* 0x000fe40004000000 */
[----:B------:R-:W-:Y:S02]  /*0450*/  SEL R2, R19, RZ, !P0 ;  /* 0x000000ff13027207 */ /* 0x000fe40004000000 */
[----:B------:R-:W-:-:S02]  /*0460*/  FSEL R13, R18, RZ, !P0 ;  /* 0x000000ff120d7208 */ /* 0x000fc40004000000 */
[----:B------:R-:W-:Y:S01]  /*0470*/  FSEL R16, R16, RZ, !P0 ;  /* 0x000000ff10107208 */ /* 0x000fe20004000000 */
[----:B------:R-:W-:Y:S01]  /*0480*/  FADD R9, R6, R3 ;  /* 0x0000000306097221 */ /* 0x000fe20000000000 */
[----:B------:R-:W-:Y:S01]  /*0490*/  FADD R7, R7, R2 ;  /* 0x0000000207077221 */ /* 0x000fe20000000000 */
[----:B------:R0:W1:Y:S01]  /*04a0*/  MUFU.RCP R6, R17 ;  /* 0x0000001100067308 */ /* 0x0000620000001000 */
[----:B------:R-:W-:Y:S01]  /*04b0*/  SEL R10, R10, RZ, !P0 ;  /* 0x000000ff0a0a7207 */ /* 0x000fe20004000000 */
[----:B------:R-:W-:Y:S01]  /*04c0*/  FADD R2, R13, R16 ;  /* 0x000000100d027221 */ /* 0x000fe20000000000 */
[----:B------:R-:W-:Y:S01]  /*04d0*/  SEL R19, R14, RZ, !P0 ;  /* 0x000000ff0e137207 */ /* 0x000fe20004000000 */
[----:B------:R-:W-:Y:S01]  /*04e0*/  @P2 FMUL R33, R33, 0.25 ;  /* 0x3e80000021212820 */ /* 0x000fe20000400000 */
[----:B------:R-:W-:Y:S01]  /*04f0*/  SEL R11, R11, RZ, !P0 ;  /* 0x000000ff0b0b7207 */ /* 0x000fe20004000000 */
[----:B------:R-:W-:Y:S01]  /*0500*/  FMUL R3, R2, 0.25 ;  /* 0x3e80000002037820 */ /* 0x000fe20000400000 */
[----:B------:R-:W-:-:S02]  /*0510*/  FSEL R14, R10, RZ, !P0 ;  /* 0x000000ff0a0e7208 */ /* 0x000fc40004000000 */
[----:B------:R-:W-:Y:S02]  /*0520*/  FSEL R19, R19, RZ, !P0 ;  /* 0x000000ff13137208 */ /* 0x000fe40004000000 */
[----:B------:R-:W-:Y:S02]  /*0530*/  FSETP.GT.AND P2, PT, |R2|, 8.50705917302346158658e+37, PT ;  /* 0x7e8000000200780b */ /* 0x000fe40003f44200 */
[----:B------:R-:W-:Y:S01]  /*0540*/  SEL R15, R15, RZ, !P0 ;  /* 0x000000ff0f0f7207 */ /* 0x000fe20004000000 */
[----:B------:R-:W-:Y:S01]  /*0550*/  @!P3 FMUL R33, R33, 16777216 ;  /* 0x4b8000002121b820 */ /* 0x000fe20000400000 */
[----:B------:R-:W-:Y:S02]  /*0560*/  FSEL R10, R11, RZ, !P0 ;  /* 0x000000ff0b0a7208 */ /* 0x000fe40004000000 */
[----:B0-----:R-:W-:Y:S01]  /*0570*/  FSEL R17, R3, R2, P2 ;  /* 0x0000000203117208 */ /* 0x001fe20001000000 */
[----:B------:R-:W-:Y:S01]  /*0580*/  FADD R3, R14, R19 ;  /* 0x000000130e037221 */ /* 0x000fe20000000000 */
[----:B------:R-:W-:Y:S01]  /*0590*/  FSEL R11, R15, RZ, !P0 ;  /* 0x000000ff0f0b7208 */ /* 0x000fe20004000000 */
[----:B-1----:R-:W-:Y:S01]  /*05a0*/  FMUL R33, R6, R33 ;  /* 0x0000002106217220 */ /* 0x002fe20000400000 */
[----:B------:R-:W-:-:S02]  /*05b0*/  FSETP.GEU.AND P1, PT, |R2|, 1.175494350822287508e-38, PT ;  /* 0x008000000200780b */ /* 0x000fc40003f2e200 */
[C---:B------:R-:W-:Y:S01]  /*05c0*/  FSETP.GEU.AND P5, PT, |R3|.reuse, 1.175494350822287508e-38, PT ;  /* 0x008000000300780b */ /* 0x040fe20003fae200 */
[----:B------:R-:W-:Y:S01]  /*05d0*/  FADD R6, R10, R11 ;  /* 0x0000000b0a067221 */ /* 0x000fe20000000000 */
[C---:B------:R-:W-:Y:S01]  /*05e0*/  FMUL R18, R3.reuse, 0.25 ;  /* 0x3e80000003127820 */ /* 0x040fe20000400000 */
[----:B------:R-:W-:Y:S01]  /*05f0*/  FSETP.GT.AND P3, PT, |R3|, 8.50705917302346158658e+37, PT ;  /* 0x7e8000000300780b */ /* 0x000fe20003f64200 */
[----:B------:R-:W-:Y:S02]  /*0600*/  FADD R12, R12, R35 ;  /* 0x000000230c0c7221 */ /* 0x000fe40000000000 */
[C---:B------:R-:W-:Y:S01]  /*0610*/  FSETP.GEU.AND P6, PT, |R6|.reuse, 1.175494350822287508e-38, PT ;  /* 0x008000000600780b */ /* 0x040fe20003fce200 */
[----:B------:R-:W-:Y:S01]  /*0620*/  FMUL R35, R6, 0.25 ;  /* 0x3e80000006237820 */ /* 0x000fe20000400000 */
[----:B------:R-:W-:Y:S02]  /*0630*/  FSEL R18, R18, R3, P3 ;  /* 0x0000000312127208 */ /* 0x000fe40001800000 */
[----:B------:R-:W-:Y:S01]  /*0640*/  FSETP.GT.AND P4, PT, |R6|, 8.50705917302346158658e+37, PT ;  /* 0x7e8000000600780b */ /* 0x000fe20003f84200 */
[----:B------:R-:W-:-:S02]  /*0650*/  @!P1 FMUL R17, R17, 16777216 ;  /* 0x4b80000011119820 */ /* 0x000fc40000400000 */
[----:B------:R-:W-:Y:S01]  /*0660*/  @!P5 FMUL R18, R18, 16777216 ;  /* 0x4b8000001212d820 */ /* 0x000fe20000400000 */
[----:B------:R-:W-:Y:S01]  /*0670*/  FSEL R34, R35, R6, P4 ;  /* 0x0000000623227208 */ /* 0x000fe20002000000 */
[----:B------:R4:W0:Y:S04]  /*0680*/  MUFU.RCP R15, R17 ;  /* 0x00000011000f7308 */ /* 0x0008280000001000 */
[----:B------:R-:W-:-:S04]  /*0690*/  @!P6 FMUL R34, R34, 16777216 ;  /* 0x4b8000002222e820 */ /* 0x000fc80000400000 */
[----:B------:R-:W1:Y:S01]  /*06a0*/  MUFU.RCP R18, R18 ;  /* 0x0000001200127308 */ /* 0x000e620000001000 */
[----:B----4-:R-:W-:Y:S02]  /*06b0*/  SEL R17, R20, RZ, !P0 ;  /* 0x000000ff14117207 */ /* 0x010fe40004000000 */
[----:B------:R-:W-:Y:S01]  /*06c0*/  SEL R24, R24, RZ, !P0 ;  /* 0x000000ff18187207 */ /* 0x000fe20004000000 */
[----:B------:R-:W-:Y:S01]  /*06d0*/  @P2 FMUL R16, R16, 0.25 ;  /* 0x3e80000010102820 */ /* 0x000fe20000400000 */
[----:B------:R-:W-:Y:S01]  /*06e0*/  SEL R20, R21, RZ, !P0 ;  /* 0x000000ff15147207 */ /* 0x000fe20004000000 */
[----:B------:R-:W-:Y:S02]  /*06f0*/  @P3 FMUL R19, R19, 0.25 ;  /* 0x3e80000013133820 */ /* 0x000fe40000400000 */
[----:B------:R-:W2:Y:S01]  /*0700*/  MUFU.RCP R34, R34 ;  /* 0x0000002200227308 */ /* 0x000ea20000001000 */
[----:B------:R-:W-:Y:S02]  /*0710*/  SEL R21, R25, RZ, !P0 ;  /* 0x000000ff19157207 */ /* 0x000fe40004000000 */
[----:B------:R-:W-:-:S02]  /*0720*/  FSEL R17, R17, RZ, !P0 ;  /* 0x000000ff11117208 */ /* 0x000fc40004000000 */
[----:B------:R-:W-:Y:S01]  /*0730*/  FSEL R24, R24, RZ, !P0 ;  /* 0x000000ff18187208 */ /* 0x000fe20004000000 */
[----:B------:R-:W-:Y:S01]  /*0740*/  @!P1 FMUL R16, R16, 16777216 ;  /* 0x4b80000010109820 */ /* 0x000fe20000400000 */
[----:B------:R-:W-:Y:S01]  /*0750*/  FSEL R20, R20, RZ, !P0 ;  /* 0x000000ff14147208 */ /* 0x000fe20004000000 */
[----:B------:R-:W-:Y:S01]  /*0760*/  @!P5 FMUL R19, R19, 16777216 ;  /* 0x4b8000001313d820 */ /* 0x000fe20000400000 */
[----:B------:R-:W-:Y:S01]  /*0770*/  FSEL R21, R21, RZ, !P0 ;  /* 0x000000ff15157208 */ /* 0x000fe20004000000 */
[----:B------:R-:W-:Y:S01]  /*0780*/  @P4 FMUL R11, R11, 0.25 ;  /* 0x3e8000000b0b4820 */ /* 0x000fe20000400000 */
[----:B------:R-:W-:Y:S01]  /*0790*/  FADD R24, -R17, R24 ;  /* 0x0000001811187221 */ /* 0x000fe20000000100 */
[----:B------:R-:W-:Y:S01]  /*07a0*/  FSETP.NEU.AND P1, PT, R4, RZ, PT ;  /* 0x000000ff0400720b */ /* 0x000fe20003f2d000 */
[----:B0-----:R-:W-:Y:S01]  /*07b0*/  FMUL R15, R15, R16 ;  /* 0x000000100f0f7220 */ /* 0x001fe20000400000 */
[----:B-1----:R-:W-:Y:S01]  /*07c0*/  FMUL R16, R18, R19 ;  /* 0x0000001312107220 */ /* 0x002fe20000400000 */
[----:B------:R-:W-:Y:S01]  /*07d0*/  @!P6 FMUL R11, R11, 16777216 ;  /* 0x4b8000000b0be820 */ /* 0x000fe20000400000 */
[----:B------:R-:W-:Y:S01]  /*07e0*/  FADD R19, -R20, R21 ;  /* 0x0000001514137221 */ /* 0x000fe20000000100 */
[----:B------:R-:W-:Y:S01]  /*07f0*/  FMUL R21, R24, R24 ;  /* 0x0000001818157220 */ /* 0x000fe20000400000 */
[----:B------:R-:W-:Y:S01]  /*0800*/  FSEL R33, R33, RZ, P1 ;  /* 0x000000ff21217208 */ /* 0x000fe20000800000 */
[----:B--2---:R-:W-:Y:S01]  /*0810*/  FMUL R11, R34, R11 ;  /* 0x0000000b220b7220 */ /* 0x004fe20000400000 */
[----:B------:R-:W-:Y:S01]  /*0820*/  FMUL R34, R19, R19 ;  /* 0x0000001313227220 */ /* 0x000fe20000400000 */
[----:B------:R-:W-:-:S02]  /*0830*/  FMUL R18, R8, R21 ;  /* 0x0000001508127220 */ /* 0x000fc40000400000 */
[----:B------:R-:W-:Y:S02]  /*0840*/  FFMA R8, R24, R33, R17 ;  /* 0x0000002118087223 */ /* 0x000fe40000000011 */
[----:B------:R-:W0:Y:S01]  /*0850*/  SHFL.BFLY PT, R17, R2, 0x10, 0x1f ;  /* 0x0e001f0002117f89 */ /* 0x000e2200000e0000 */
[----:B------:R-:W-:Y:S01]  /*0860*/  FMUL R21, R13, R34 ;  /* 0x000000220d157220 */ /* 0x000fe20000400000 */
[----:B------:R-:W-:Y:S02]  /*0870*/  FSEL R12, R12, RZ, !P0 ;  /* 0x000000ff0c0c7208 */ /* 0x000fe40004000000 */
[----:B------:R-:W1:Y:S01]  /*0880*/  SHFL.BFLY PT, R13, R4, 0x10, 0x1f ;  /* 0x0e001f00040d7f89 */ /* 0x000e6200000e0000 */
[----:B------:R-:W-:Y:S02]  /*0890*/  SEL R22, R22, RZ, !P0 ;  /* 0x000000ff16167207 */ /* 0x000fe40004000000 */
[----:B------:R-:W-:Y:S01]  /*08a0*/  FFMA R12, R33, R18, R12 ;  /* 0x00000012210c7223 */ /* 0x000fe2000000000c */
[----:B------:R-:W-:Y:S01]  /*08b0*/  SEL R25, R26, RZ, !P0 ;  /* 0x000000ff1a197207 */ /* 0x000fe20004000000 */
[----:B------:R-:W2:Y:S01]  /*08c0*/  SHFL.BFLY PT, R18, R3, 0x10, 0x1f ;  /* 0x0e001f0003127f89 */ /* 0x000ea200000e0000 */
[----:B------:R-:W-:-:S02]  /*08d0*/  FSEL R22, R22, RZ, !P0 ;  /* 0x000000ff16167208 */ /* 0x000fc40004000000 */
[----:B------:R-:W-:Y:S02]  /*08e0*/  FSEL R25, R25, RZ, !P0 ;  /* 0x000000ff19197208 */ /* 0x000fe40004000000 */
[----:B------:R-:W-:Y:S02]  /*08f0*/  FSETP.NEU.AND P1, PT, R2, RZ, PT ;  /* 0x000000ff0200720b */ /* 0x000fe40003f2d000 */
[----:B------:R-:W-:Y:S01]  /*0900*/  FSEL R5, R5, RZ, !P0 ;  /* 0x000000ff05057208 */ /* 0x000fe20004000000 */
[----:B------:R-:W-:Y:S01]  /*0910*/  FADD R25, -R22, R25 ;  /* 0x0000001916197221 */ /* 0x000fe20000000100 */
[----:B------:R-:W-:Y:S02]  /*0920*/  FSEL R24, R15, RZ, P1 ;  /* 0x000000ff0f187208 */ /* 0x000fe40000800000 */
[----:B------:R-:W-:Y:S01]  /*0930*/  FSETP.NEU.AND P1, PT, R3, RZ, PT ;  /* 0x000000ff0300720b */ /* 0x000fe20003f2d000 */
[----:B------:R-:W-:Y:S01]  /*0940*/  FMUL R33, R25, R25 ;  /* 0x0000001919217220 */ /* 0x000fe20000400000 */
[----:B------:R-:W-:Y:S01]  /*0950*/  SEL R23, R23, RZ, !P0 ;  /* 0x000000ff17177207 */ /* 0x000fe20004000000 */
[----:B------:R-:W-:Y:S01]  /*0960*/  FFMA R15, R19, R24, R20 ;  /* 0x00000018130f7223 */ /* 0x000fe20000000014 */
[----:B------:R-:W-:Y:S01]  /*0970*/  SEL R27, R27, RZ, !P0 ;  /* 0x000000ff1b1b7207 */ /* 0x000fe20004000000 */
[----:B------:R-:W-:Y:S01]  /*0980*/  FFMA R19, R24, R21, R5 ;  /* 0x0000001518137223 */ /* 0x000fe20000000005 */
[----:B------:R-:W-:Y:S01]  /*0990*/  FSEL R20, R9, RZ, !P0 ;  /* 0x000000ff09147208 */ /* 0x000fe20004000000 */
[----:B0-----:R-:W-:Y:S01]  /*09a0*/  FADD R9, R2, R17 ;  /* 0x0000001102097221 */ /* 0x001fe20000000000 */
[----:B------:R-:W-:Y:S01]  /*09b0*/  FSEL R21, R16, RZ, P1 ;  /* 0x000000ff10157208 */ /* 0x000fe20000800000 */
[----:B------:R-:W-:Y:S01]  /*09c0*/  FMUL R14, R14, R33 ;  /* 0x000000210e0e7220 */ /* 0x000fe20000400000 */
[----:B------:R-:W-:Y:S01]  /*09d0*/  FSEL R23, R23, RZ, !P0 ;  /* 0x000000ff17177208 */ /* 0x000fe20004000000 */
[----:B-1----:R-:W-:Y:S01]  /*09e0*/  FADD R5, R4, R13 ;  /* 0x0000000d04057221 */ /* 0x002fe20000000000 */
[----:B------:R-:W-:Y:S01]  /*09f0*/  FSEL R24, R27, RZ, !P0 ;  /* 0x000000ff1b187208 */ /* 0x000fe20004000000 */
[----:B------:R-:W-:Y:S01]  /*0a00*/  FFMA R20, R21, R14, R20 ;  /* 0x0000000e15147223 */ /* 0x000fe20000000014 */
[----:B------:R-:W-:Y:S01]  /*0a10*/  FSETP.GEU.AND P5, PT, |R9|, 1.175494350822287508e-38, PT ;  /* 0x008000000900780b */ /* 0x000fe20003fae200 */
[----:B------:R-:W-:Y:S01]  /*0a20*/  FFMA R16, R25, R21, R22 ;  /* 0x0000001519107223 */ /* 0x000fe20000000016 */
[----:B------:R-:W-:Y:S01]  /*0a30*/  FSEL R14, R7, RZ, !P0 ;  /* 0x000000ff070e7208 */ /* 0x000fe20004000000 */
[----:B------:R-:W-:Y:S01]  /*0a40*/  FADD R22, -R23, R24 ;  /* 0x0000001817167221 */ /* 0x000fe20000000100 */
[----:B------:R-:W-:Y:S01]  /*0a50*/  FSETP.GEU.AND P4, PT, |R5|, 1.175494350822287508e-38, PT ;  /* 0x008000000500780b */ /* 0x000fe20003f8e200 */
[----:B--2---:R-:W-:Y:S01]  /*0a60*/  FADD R7, R3, R18 ;  /* 0x0000001203077221 */ /* 0x004fe20000000000 */
[C---:B------:R-:W-:Y:S01]  /*0a70*/  FMUL R26, R9.reuse, 0.25 ;  /* 0x3e800000091a7820 */ /* 0x040fe20000400000 */
[----:B------:R-:W-:Y:S01]  /*0a80*/  FSETP.GT.AND P1, PT, |R9|, 8.50705917302346158658e+37, PT ;  /* 0x7e8000000900780b */ /* 0x000fe20003f24200 */
[C---:B------:R-:W-:Y:S01]  /*0a90*/  FMUL R24, R5.reuse, 0.25 ;  /* 0x3e80000005187820 */ /* 0x040fe20000400000 */
[----:B------:R-:W-:Y:S01]  /*0aa0*/  FSETP.NEU.AND P3, PT, R6, RZ, PT ;  /* 0x000000ff0600720b */ /* 0x000fe20003f6d000 */
[----:B------:R-:W-:Y:S01]  /*0ab0*/  FMUL R21, R22, R22 ;  /* 0x0000001616157220 */ /* 0x000fe20000400000 */
[----:B------:R-:W-:Y:S01]  /*0ac0*/  FSETP.GT.AND P0, PT, |R5|, 8.50705917302346158658e+37, PT ;  /* 0x7e8000000500780b */ /* 0x000fe20003f04200 */
[C---:B------:R-:W-:Y:S01]  /*0ad0*/  FMUL R34, R7.reuse, 0.25 ;  /* 0x3e80000007227820 */ /* 0x040fe20000400000 */
[----:B------:R-:W-:-:S02]  /*0ae0*/  FSETP.GEU.AND P6, PT, |R7|, 1.175494350822287508e-38, PT ;  /* 0x008000000700780b */ /* 0x000fc40003fce200 */
[----:B------:R-:W-:Y:S02]  /*0af0*/  FSEL R26, R26, R9, P1 ;  /* 0x000000091a1a7208 */ /* 0x000fe40000800000 */
[----:B------:R-:W-:Y:S01]  /*0b00*/  FSETP.GT.AND P2, PT, |R7|, 8.50705917302346158658e+37, PT ;  /* 0x7e8000000700780b */ /* 0x000fe20003f44200 */
[----:B------:R-:W-:Y:S01]  /*0b10*/  FMUL R21, R10, R21 ;  /* 0x000000150a157220 */ /* 0x000fe20000400000 */
[----:B------:R-:W-:Y:S02]  /*0b20*/  FSEL R11, R11, RZ, P3 ;  /* 0x000000ff0b0b7208 */ /* 0x000fe40001800000 */
[----:B------:R-:W-:Y:S01]  /*0b30*/  FSEL R24, R24, R5, P0 ;  /* 0x0000000518187208 */ /* 0x000fe20000000000 */
[----:B------:R-:W-:Y:S01]  /*0b40*/  @!P5 FMUL R26, R26, 16777216 ;  /* 0x4b8000001a1ad820 */ /* 0x000fe20000400000 */
[----:B------:R-:W-:Y:S01]  /*0b50*/  FSEL R35, R34, R7, P2 ;  /* 0x0000000722237208 */ /* 0x000fe20001000000 */
[----:B------:R-:W-:Y:S01]  /*0b60*/  FFMA R10, R22, R11, R23 ;  /* 0x0000000b160a7223 */ /* 0x000fe20000000017 */
[----:B------:R-:W0:Y:S01]  /*0b70*/  SHFL.BFLY PT, R34, R19, 0x10, 0x1f ;  /* 0x0e001f0013227f89 */ /* 0x000e2200000e0000 */
[----:B------:R-:W-:Y:S01]  /*0b80*/  @!P4 FMUL R24, R24, 16777216 ;  /* 0x4b8000001818c820 */ /* 0x000fe20000400000 */
[----:B------:R-:W-:-:S02]  /*0b90*/  FFMA R14, R11, R21, R14 ;  /* 0x000000150b0e7223 */ /* 0x000fc4000000000e */
[----:B------:R-:W1:Y:S01]  /*0ba0*/  SHFL.BFLY PT, R27, R20, 0x10, 0x1f ;  /* 0x0e001f00141b7f89 */ /* 0x000e6200000e0000 */
[----:B------:R-:W2:Y:S03]  /*0bb0*/  MUFU.RCP R26, R26 ;  /* 0x0000001a001a7308 */ /* 0x000ea60000001000 */
[----:B------:R-:W3:Y:S04]  /*0bc0*/  SHFL.BFLY PT, R22, R15, 0x10, 0x1f ;  /* 0x0e001f000f167f89 */ /* 0x000ee800000e0000 */
[----:B------:R-:W4:Y:S01]  /*0bd0*/  SHFL.BFLY PT, R21, R16, 0x10, 0x1f ;  /* 0x0e001f0010157f89 */ /* 0x000f2200000e0000 */
[----:B------:R-:W-:Y:S01]  /*0be0*/  @!P6 FMUL R35, R35, 16777216 ;  /* 0x4b8000002323e820 */ /* 0x000fe20000400000 */
[----:B------:R-:W5:Y:S02]  /*0bf0*/  MUFU.RCP R24, R24 ;  /* 0x0000001800187308 */ /* 0x000f640000001000 */
[----:B------:R-:W1:Y:S04]  /*0c00*/  SHFL.BFLY PT, R33, R12, 0x10, 0x1f ;  /* 0x0e001f000c217f89 */ /* 0x000e6800000e0000 */
[----:B------:R-:W4:Y:S04]  /*0c10*/  SHFL.BFLY PT, R23, R8, 0x10, 0x1f ;  /* 0x0e001f0008177f89 */ /* 0x000f2800000e0000 */
[----:B------:R-:W4:Y:S01]  /*0c20*/  SHFL.BFLY PT, R11, R6, 0x10, 0x1f ;  /* 0x0e001f00060b7f89 */ /* 0x000f2200000e0000 */
[----:B------:R-:W-:Y:S01]  /*0c30*/  @P1 FMUL R17, R17, 0.25 ;  /* 0x3e80000011111820 */ /* 0x000fe20000400000 */
[----:B------:R-:W3:Y:S01]  /*0c40*/  MUFU.RCP R35, R35 ;  /* 0x0000002300237308 */ /* 0x000ee20000001000 */
[----:B------:R-:W-:-:S02]  /*0c50*/  @P0 FMUL R13, R13, 0.25 ;  /* 0x3e8000000d0d0820 */ /* 0x000fc40000400000 */
[----:B------:R-:W-:Y:S02]  /*0c60*/  @!P5 FMUL R17, R17, 16777216 ;  /* 0x4b8000001111d820 */ /* 0x000fe40000400000 */
[----:B------:R-:W-:Y:S01]  /*0c70*/  @!P4 FMUL R13, R13, 16777216 ;  /* 0x4b8000000d0dc820 */ /* 0x000fe20000400000 */
[----:B------:R-:W-:Y:S01]  /*0c80*/  @P2 FMUL R18, R18, 0.25 ;  /* 0x3e80000012122820 */ /* 0x000fe20000400000 */
[----:B--2---:R-:W-:Y:S01]  /*0c90*/  FMUL R25, R26, R17 ;  /* 0x000000111a197220 */ /* 0x004fe20000400000 */
[----:B------:R-:W-:Y:S01]  /*0ca0*/  FSETP.NEU.AND P1, PT, R9, RZ, PT ;  /* 0x000000ff0900720b */ /* 0x000fe20003f2d000 */
[----:B-----5:R-:W-:Y:S01]  /*0cb0*/  FMUL R24, R24, R13 ;  /* 0x0000000d18187220 */ /* 0x020fe20000400000 */
[----:B------:R-:W-:Y:S01]  /*0cc0*/  @!P6 FMUL R18, R18, 16777216 ;  /* 0x4b8000001212e820 */ /* 0x000fe20000400000 */
[----:B------:R-:W2:Y:S01]  /*0cd0*/  S2R R13, SR_TID.X ;  /* 0x00000000000d7919 */ /* 0x000ea20000002100 */
[----:B0-----:R-:W-:Y:S01]  /*0ce0*/  FADD R19, R19, R34 ;  /* 0x0000002213137221 */ /* 0x001fe20000000000 */
[----:B------:R-:W-:Y:S01]  /*0cf0*/  FSETP.NEU.AND P0, PT, R5, RZ, PT ;  /* 0x000000ff0500720b */ /* 0x000fe20003f0d000 */
[----:B-1----:R-:W-:Y:S01]  /*0d00*/  FADD R20, R20, R27 ;  /* 0x0000001b14147221 */ /* 0x002fe20000000000 */
[----:B------:R-:W-:Y:S01]  /*0d10*/  FSEL R34, R25, RZ, P1 ;  /* 0x000000ff19227208 */ /* 0x000fe20000800000 */
[----:B---3--:R-:W-:Y:S01]  /*0d20*/  FADD R22, -R15, R22 ;  /* 0x000000160f167221 */ /* 0x008fe20000000100 */
[----:B----4-:R-:W-:Y:S01]  /*0d30*/  FADD R27, -R16, R21 ;  /* 0x00000015101b7221 */ /* 0x010fe20000000100 */
[----:B------:R-:W-:Y:S01]  /*0d40*/  FMUL R26, R35, R18 ;  /* 0x00000012231a7220 */ /* 0x000fe20000400000 */
[----:B------:R-:W-:Y:S01]  /*0d50*/  FSETP.NEU.AND P2, PT, R7, RZ, PT ;  /* 0x000000ff0700720b */ /* 0x000fe20003f4d000 */
[----:B------:R-:W-:Y:S01]  /*0d60*/  FADD R17, R12, R33 ;  /* 0x000000210c117221 */ /* 0x000fe20000000000 */
[----:B------:R-:W-:Y:S01]  /*0d70*/  FSEL R24, R24, RZ, P0 ;  /* 0x000000ff18187208 */ /* 0x000fe20000000000 */
[----:B------:R-:W-:Y:S01]  /*0d80*/  FADD R25, -R8, R23 ;  /* 0x0000001708197221 */ /* 0x000fe20000000100 */
[C---:B------:R-:W-:Y:S01]  /*0d90*/  FFMA R15, R22.reuse, R34, R15 ;  /* 0x00000022160f7223 */ /* 0x040fe2000000000f */
[----:B------:R-:W-:Y:S01]  /*0da0*/  FMUL R21, R22, R22 ;  /* 0x0000001616157220 */ /* 0x000fe20000400000 */
[----:B------:R-:W-:Y:S01]  /*0db0*/  FADD R12, R6, R11 ;  /* 0x0000000b060c7221 */ /* 0x000fe20000000000 */
[----:B------:R-:W-:Y:S01]  /*0dc0*/  FMUL R22, R27, R27 ;  /* 0x0000001b1b167220 */ /* 0x000fe20000400000 */
[----:B------:R-:W0:Y:S01]  /*0dd0*/  SHFL.BFLY PT, R18, R5, 0x8, 0x1f ;  /* 0x0d001f0005127f89 */ /* 0x000e2200000e0000 */
[----:B------:R-:W-:Y:S01]  /*0de0*/  FSEL R23, R26, RZ, P2 ;  /* 0x000000ff1a177208 */ /* 0x000fe20001000000 */
[C---:B------:R-:W-:Y:S01]  /*0df0*/  FFMA R8, R25.reuse, R24, R8 ;  /* 0x0000001819087223 */ /* 0x040fe20000000008 */
[----:B------:R-:W-:Y:S01]  /*0e00*/  FMUL R25, R25, R25 ;  /* 0x0000001919197220 */ /* 0x000fe20000400000 */
[----:B------:R-:W-:Y:S01]  /*0e10*/  FSETP.GEU.AND P2, PT, |R12|, 1.175494350822287508e-38, PT ;  /* 0x008000000c00780b */ /* 0x000fe20003f4e200 */
[----:B------:R-:W-:Y:S01]  /*0e20*/  FMUL R3, R3, R22 ;  /* 0x0000001603037220 */ /* 0x000fe20000400000 */
[----:B------:R-:W-:Y:S01]  /*0e30*/  FFMA R16, R27, R23, R16 ;  /* 0x000000171b107223 */ /* 0x000fe20000000010 */
[----:B------:R-:W1:Y:S01]  /*0e40*/  SHFL.BFLY PT, R22, R9, 0x8, 0x1f ;  /* 0x0d001f0009167f89 */ /* 0x000e6200000e0000 */
[----:B------:R-:W-:Y:S01]  /*0e50*/  FMUL R25, R4, R25 ;  /* 0x0000001904197220 */ /* 0x000fe20000400000 */
[C---:B------:R-:W-:Y:S01]  /*0e60*/  FMUL R27, R12.reuse, 0.25 ;  /* 0x3e8000000c1b7820 */ /* 0x040fe20000400000 */
[----:B------:R-:W-:-:S02]  /*0e70*/  FSETP.GT.AND P1, PT, |R12|, 8.50705917302346158658e+37, PT ;  /* 0x7e8000000c00780b */ /* 0x000fc40003f24200 */
[----:B------:R-:W-:Y:S02]  /*0e80*/  FFMA R17, R24, R25, R17 ;  /* 0x0000001918117223 */ /* 0x000fe40000000011 */
[----:B------:R-:W-:Y:S01]  /*0e90*/  FSEL R25, R27, R12, P1 ;  /* 0x0000000c1b197208 */ /* 0x000fe20000800000 */
[----:B------:R-:W3:Y:S04]  /*0ea0*/  SHFL.BFLY PT, R24, R7, 0x8, 0x1f ;  /* 0x0d001f0007187f89 */ /* 0x000ee800000e0000 */
[----:B------:R-:W-:Y:S01]  /*0eb0*/  @!P2 FMUL R25, R25, 16777216 ;  /* 0x4b8000001919a820 */ /* 0x000fe20000400000 */
[----:B------:R-:W-:Y:S01]  /*0ec0*/  FMUL R21, R2, R21 ;  /* 0x0000001502157220 */ /* 0x000fe20000400000 */
[----:B------:R-:W-:Y:S02]  /*0ed0*/  FFMA R3, R23, R3, R20 ;  /* 0x0000000317037223 */ /* 0x000fe40000000014 */
[----:B------:R-:W4:Y:S01]  /*0ee0*/  MUFU.RCP R26, R25 ;  /* 0x00000019001a7308 */ /* 0x000f220000001000 */
[----:B--2---:R-:W-:Y:S01]  /*0ef0*/  SHF.R.U32.HI R2, RZ, 0x5, R13 ;  /* 0x00000005ff027819 */ /* 0x004fe2000001160d */
[----:B0-----:R-:W-:Y:S01]  /*0f00*/  FADD R23, R5, R18 ;  /* 0x0000001205177221 */ /* 0x001fe20000000000 */
[----:B------:R-:W-:Y:S01]  /*0f10*/  @P1 FMUL R11, R11, 0.25 ;  /* 0x3e8000000b0b1820 */ /* 0x000fe20000400000 */
[----:B------:R-:W0:Y:S01]  /*0f20*/  SHFL.BFLY PT, R27, R12, 0x8, 0x1f ;  /* 0x0d001f000c1b7f89 */ /* 0x000e2200000e0000 */
[----:B------:R-:W-:-:S02]  /*0f30*/  SGXT.U32 R2, R2, 0x3 ;  /* 0x000000030202781a */ /* 0x000fc40000000000 */
[----:B------:R-:W-:Y:S01]  /*0f40*/  FSETP.GT.AND P5, PT, |R23|, 8.50705917302346158658e+37, PT ;  /* 0x7e8000001700780b */ /* 0x000fe20003fa4200 */
[----:B-1----:R-:W-:Y:S01]  /*0f50*/  FADD R33, R9, R22 ;  /* 0x0000001609217221 */ /* 0x002fe20000000000 */
[----:B------:R-:W-:Y:S01]  /*0f60*/  FFMA R19, R34, R21, R19 ;  /* 0x0000001522137223 */ /* 0x000fe20000000013 */
[----:B------:R-:W-:Y:S01]  /*0f70*/  SHF.L.U32 R21, R2, 0x2, RZ ;  /* 0x0000000202157819 */ /* 0x000fe200000006ff */
[----:B------:R-:W-:Y:S01]  /*0f80*/  @!P2 FMUL R11, R11, 16777216 ;  /* 0x4b8000000b0ba820 */ /* 0x000fe20000400000 */
[----:B------:R-:W-:Y:S02]  /*0f90*/  SHF.L.U32 R4, R32, 0x5, RZ ;  /* 0x0000000520047819 */ /* 0x000fe400000006ff */
[----:B------:R-:W-:Y:S01]  /*0fa0*/  FSETP.GEU.AND P6, PT, |R33|, 1.175494350822287508e-38, PT ;  /* 0x008000002100780b */ /* 0x000fe20003fce200 */
[----:B----4-:R-:W-:Y:S01]  /*0fb0*/  FMUL R26, R26, R11 ;  /* 0x0000000b1a1a7220 */ /* 0x010fe20000400000 */
[----:B------:R-:W-:Y:S01]  /*0fc0*/  FSETP.GEU.AND P4, PT, |R23|, 1.175494350822287508e-38, PT ;  /* 0x008000001700780b */ /* 0x000fe20003f8e200 */
[----:B------:R-:W-:Y:S01]  /*0fd0*/  FMUL R11, R33, 0.25 ;  /* 0x3e800000210b7820 */ /* 0x000fe20000400000 */
[----:B------:R-:W-:Y:S01]  /*0fe0*/  LOP3.LUT R20, R4, R21, RZ, 0xfc, !PT ;  /* 0x0000001504147212 */ /* 0x000fe200078efcff */
[----:B------:R-:W-:Y:S01]  /*0ff0*/  FMUL R21, R23, 0.25 ;  /* 0x3e80000017157820 */ /* 0x000fe20000400000 */
[----:B------:R-:W-:Y:S01]  /*1000*/  LOP3.LUT P0, RZ, R13, 0x18, RZ, 0xc0, !PT ;  /* 0x000000180dff7812 */ /* 0x000fe2000780c0ff */
[----:B---3--:R-:W-:Y:S01]  /*1010*/  FADD R35, R7, R24 ;  /* 0x0000001807237221 */ /* 0x008fe20000000000 */
[----:B------:R-:W-:Y:S01]  /*1020*/  FSETP.GT.AND P1, PT, |R33|, 8.50705917302346158658e+37, PT ;  /* 0x7e8000002100780b */ /* 0x000fe20003f24200 */
[----:B------:R-:W-:Y:S01]  /*1030*/  @P5 FMUL R18, R18, 0.25 ;  /* 0x3e80000012125820 */ /* 0x000fe20000400000 */
[----:B------:R-:W-:-:S02]  /*1040*/  FSEL R21, R21, R23, P5 ;  /* 0x0000001715157208 */ /* 0x000fc40002800000 */
[----:B------:R-:W-:Y:S02]  /*1050*/  FSEL R25, R11, R33, P1 ;  /* 0x000000210b197208 */ /* 0x000fe40000800000 */
[----:B------:R-:W-:Y:S01]  /*1060*/  FSETP.GT.AND P5, PT, |R35|, 8.50705917302346158658e+37, PT ;  /* 0x7e8000002300780b */ /* 0x000fe20003fa4200 */
[----:B------:R-:W-:Y:S01]  /*1070*/  @!P4 FMUL R21, R21, 16777216 ;  /* 0x4b8000001515c820 */ /* 0x000fe20000400000 */
[----:B------:R-:W-:Y:S01]  /*1080*/  @!P4 FMUL R18, R18, 16777216 ;  /* 0x4b8000001212c820 */ /* 0x000fe20000400000 */
[----:B------:R-:W-:Y:S01]  /*1090*/  @!P6 FMUL R25, R25, 16777216 ;  /* 0x4b8000001919e820 */ /* 0x000fe20000400000 */
[----:B------:R-:W-:Y:S01]  /*10a0*/  FSETP.GEU.AND P4, PT, |R35|, 1.175494350822287508e-38, PT ;  /* 0x008000002300780b */ /* 0x000fe20003f8e200 */
[----:B------:R0:W-:Y:S01]  /*10b0*/  @!P0 STS [R20+UR4+0x820], R33 ;  /* 0x0008202114008988 */ /* 0x0001e20008000804 */
[----:B------:R-:W-:Y:S01]  /*10c0*/  FSETP.NEU.AND P2, PT, R33, RZ, PT ;  /* 0x000000ff2100720b */ /* 0x000fe20003f4d000 */
[----:B------:R-:W-:Y:S02]  /*10d0*/  FMUL R11, R35, 0.25 ;  /* 0x3e800000230b7820 */ /* 0x000fe40000400000 */
[----:B------:R-:W1:Y:S01]  /*10e0*/  MUFU.RCP R25, R25 ;  /* 0x0000001900197308 */ /* 0x000e620000001000 */
[----:B------:R-:W-:Y:S01]  /*10f0*/  @P1 FMUL R22, R22, 0.25 ;  /* 0x3e80000016161820 */ /* 0x000fe20000400000 */
[----:B0-----:R-:W-:Y:S01]  /*1100*/  FADD R33, R12, R27 ;  /* 0x0000001b0c217221 */ /* 0x001fe20000000000 */
[----:B------:R-:W-:Y:S01]  /*1110*/  FSEL R34, R11, R35, P5 ;  /* 0x000000230b227208 */ /* 0x000fe20002800000 */
[----:B------:R-:W-:Y:S01]  /*1120*/  @P5 FMUL R24, R24, 0.25 ;  /* 0x3e80000018185820 */ /* 0x000fe20000400000 */
[----:B------:R-:W0:Y:S02]  /*1130*/  SHFL.BFLY PT, R11, R10, 0x10, 0x1f ;  /* 0x0e001f000a0b7f89 */ /* 0x000e2400000e0000 */
[C---:B------:R-:W-:Y:S01]  /*1140*/  FSETP.GEU.AND P5, PT, |R33|.reuse, 1.175494350822287508e-38, PT ;  /* 0x008000002100780b */ /* 0x040fe20003fae200 */
[----:B------:R-:W-:Y:S01]  /*1150*/  @!P6 FMUL R22, R22, 16777216 ;  /* 0x4b8000001616e820 */ /* 0x000fe20000400000 */
[C---:B------:R-:W-:Y:S01]  /*1160*/  FMUL R36, R33.reuse, 0.25 ;  /* 0x3e80000021247820 */ /* 0x040fe20000400000 */
[----:B------:R-:W-:Y:S01]  /*1170*/  FSETP.GT.AND P6, PT, |R33|, 8.50705917302346158658e+37, PT ;  /* 0x7e8000002100780b */ /* 0x000fe20003fc4200 */
[----:B------:R-:W-:Y:S01]  /*1180*/  @!P4 FMUL R34, R34, 16777216 ;  /* 0x4b8000002222c820 */ /* 0x000fe20000400000 */
[----:B------:R-:W-:Y:S01]  /*1190*/  FSETP.NEU.AND P3, PT, R23, RZ, PT ;  /* 0x000000ff1700720b */ /* 0x000fe20003f6d000 */
[----:B------:R2:W-:Y:S01]  /*11a0*/  @!P0 STS [R20+UR4+0x800], R23 ;  /* 0x0008001714008988 */ /* 0x0005e20008000804 */
[----:B------:R-:W-:Y:S01]  /*11b0*/  FSEL R36, R36, R33, P6 ;  /* 0x0000002124247208 */ /* 0x000fe20003000000 */
[----:B------:R-:W-:Y:S08]  /*11c0*/  MUFU.RCP R37, R34 ;  /* 0x0000002200257308 */ /* 0x000ff00000001000 */
[----:B--2---:R1:W2:Y:S01]  /*11d0*/  MUFU.RCP R23, R21 ;  /* 0x0000001500177308 */ /* 0x0042a20000001000 */
[----:B------:R-:W-:Y:S01]  /*11e0*/  @!P5 FMUL R36, R36, 16777216 ;  /* 0x4b8000002424d820 */ /* 0x000fe20000400000 */
[----:B-1----:R-:W-:-:S02]  /*11f0*/  FMUL R21, R25, R22 ;  /* 0x0000001619157220 */ /* 0x002fc40000400000 */
[----:B------:R-:W1:Y:S04]  /*1200*/  SHFL.BFLY PT, R25, R8, 0x8, 0x1f ;  /* 0x0d001f0008197f89 */ /* 0x000e6800000e0000 */
[----:B------:R-:W3:Y:S01]  /*1210*/  MUFU.RCP R36, R36 ;  /* 0x0000002400247308 */ /* 0x000ee20000001000 */
[----:B------:R-:W-:Y:S01]  /*1220*/  FSETP.NEU.AND P1, PT, R35, RZ, PT ;  /* 0x000000ff2300720b */ /* 0x000fe20003f2d000 */
[----:B------:R-:W-:Y:S01]  /*1230*/  @!P4 FMUL R24, R24, 16777216 ;  /* 0x4b8000001818c820 */ /* 0x000fe20000400000 */
[----:B------:R-:W-:Y:S01]  /*1240*/  @!P0 STS [R20+UR4+0x840], R35 ;  /* 0x0008402314008988 */ /* 0x000fe20008000804 */
[----:B--2---:R-:W-:-:S03]  /*1250*/  FMUL R23, R23, R18 ;  /* 0x0000001217177220 */ /* 0x004fc60000400000 */
[----:B------:R-:W2:Y:S01]  /*1260*/  SHFL.BFLY PT, R35, R14, 0x10, 0x1f ;  /* 0x0e001f000e237f89 */ /* 0x000ea200000e0000 */
[----:B------:R-:W-:Y:S01]  /*1270*/  FMUL R18, R37, R24 ;  /* 0x0000001825127220 */ /* 0x000fe20000400000 */
[----:B0-----:R-:W-:Y:S01]  /*1280*/  FADD R37, -R10, R11 ;  /* 0x0000000b0a257221 */ /* 0x001fe20000000100 */
[----:B------:R-:W-:-:S03]  /*1290*/  @P6 FMUL R27, R27, 0.25 ;  /* 0x3e8000001b1b6820 */ /* 0x000fc60000400000 */
[----:B------:R-:W-:Y:S01]  /*12a0*/  FMUL R22, R37, R37 ;  /* 0x0000002525167220 */ /* 0x000fe20000400000 */
[----:B------:R-:W-:Y:S01]  /*12b0*/  @!P5 FMUL R27, R27, 16777216 ;  /* 0x4b8000001b1bd820 */ /* 0x000fe20000400000 */
[----:B------:R-:W-:Y:S02]  /*12c0*/  FSETP.NEU.AND P5, PT, R12, RZ, PT ;  /* 0x000000ff0c00720b */ /* 0x000fe40003fad000 */
[----:B------:R-:W-:Y:S01]  /*12d0*/  FMUL R22, R6, R22 ;  /* 0x0000001606167220 */ /* 0x000fe20000400000 */
[----:B---3--:R-:W-:Y:S01]  /*12e0*/  FMUL R11, R36, R27 ;  /* 0x0000001b240b7220 */ /* 0x008fe20000400000 */
[----:B------:R-:W0:Y:S01]  /*12f0*/  SHFL.BFLY PT, R6, R15, 0x8, 0x1f ;  /* 0x0d001f000f067f89 */ /* 0x000e2200000e0000 */
[----:B------:R-:W-:Y:S02]  /*1300*/  FSETP.NEU.AND P4, PT, R33, RZ, PT ;  /* 0x000000ff2100720b */ /* 0x000fe40003f8d000 */
[----:B------:R-:W-:Y:S01]  /*1310*/  FSEL R27, R26, RZ, P5 ;  /* 0x000000ff1a1b7208 */ /* 0x000fe20002800000 */
[----:B------:R1:W-:Y:S01]  /*1320*/  @!P0 STS [R20+UR4+0x860], R33 ;  /* 0x0008602114008988 */ /* 0x0003e20008000804 */
[----:B------:R-:W-:-:S03]  /*1330*/  FSEL R23, R23, RZ, P3 ;  /* 0x000000ff17177208 */ /* 0x000fc60001800000 */
[----:B------:R-:W-:Y:S01]  /*1340*/  FFMA R10, R37, R27, R10 ;  /* 0x0000001b250a7223 */ /* 0x000fe2000000000a */
[----:B-1----:R-:W-:Y:S02]  /*1350*/  FADD R33, -R8, R25 ;  /* 0x0000001908217221 */ /* 0x002fe40000000100 */
[----:B------:R-:W1:Y:S02]  /*1360*/  SHFL.BFLY PT, R25, R16, 0x8, 0x1f ;  /* 0x0d001f0010197f89 */ /* 0x000e6400000e0000 */
[C---:B------:R-:W-:Y:S01]  /*1370*/  FMUL R24, R33.reuse, R33 ;  /* 0x0000002121187220 */ /* 0x040fe20000400000 */
[----:B------:R-:W-:Y:S01]  /*1380*/  FFMA R33, R33, R23, R8 ;  /* 0x0000001721217223 */ /* 0x000fe20000000008 */
[----:B--2---:R-:W-:Y:S02]  /*1390*/  FADD R14, R14, R35 ;  /* 0x000000230e0e7221 */ /* 0x004fe40000000000 */
[----:B------:R-:W-:Y:S02]  /*13a0*/  FMUL R8, R5, R24 ;  /* 0x0000001805087220 */ /* 0x000fe40000400000 */
[----:B------:R-:W2:Y:S01]  /*13b0*/  SHFL.BFLY PT, R5, R10, 0x8, 0x1f ;  /* 0x0d001f000a057f89 */ /* 0x000ea200000e0000 */
[----:B------:R-:W-:-:S03]  /*13c0*/  FFMA R14, R27, R22, R14 ;  /* 0x000000161b0e7223 */ /* 0x000fc6000000000e */
[----:B------:R-:W3:Y:S01]  /*13d0*/  SHFL.BFLY PT, R34, R17, 0x8, 0x1f ;  /* 0x0d001f0011227f89 */ /* 0x000ee200000e0000 */
[----:B------:R-:W-:-:S03]  /*13e0*/  FSEL R26, R21, RZ, P2 ;  /* 0x000000ff151a7208 */ /* 0x000fc60001000000 */
[----:B------:R-:W4:Y:S04]  /*13f0*/  SHFL.BFLY PT, R22, R19, 0x8, 0x1f ;  /* 0x0d001f0013167f89 */ /* 0x000f2800000e0000 */
[----:B------:R-:W5:Y:S04]  /*1400*/  SHFL.BFLY PT, R24, R3, 0x8, 0x1f ;  /* 0x0d001f0003187f89 */ /* 0x000f6800000e0000 */
[----:B------:R-:W5:Y:S01]  /*1410*/  SHFL.BFLY PT, R27, R14, 0x8, 0x1f ;  /* 0x0d001f000e1b7f89 */ /* 0x000f6200000e0000 */
[----:B0-----:R-:W-:Y:S01]  /*1420*/  FADD R6, -R15, R6 ;  /* 0x000000060f067221 */ /* 0x001fe20000000100 */
[----:B-1----:R-:W-:-:S03]  /*1430*/  FADD R25, -R16, R25 ;  /* 0x0000001910197221 */ /* 0x002fc60000000100 */
[C---:B------:R-:W-:Y:S01]  /*1440*/  FFMA R15, R6.reuse, R26, R15 ;  /* 0x0000001a060f7223 */ /* 0x040fe2000000000f */
[----:B------:R-:W-:Y:S01]  /*1450*/  FMUL R6, R6, R6 ;  /* 0x0000000606067220 */ /* 0x000fe20000400000 */
[----:B------:R-:W-:Y:S01]  /*1460*/  FSEL R11, R11, RZ, P4 ;  /* 0x000000ff0b0b7208 */ /* 0x000fe20002000000 */
[----:B--2---:R-:W-:Y:S02]  /*1470*/  FADD R5, -R10, R5 ;  /* 0x000000050a057221 */ /* 0x004fe40000000100 */
[----:B------:R-:W-:Y:S01]  /*1480*/  FMUL R9, R9, R6 ;  /* 0x0000000609097220 */ /* 0x000fe20000400000 */
[----:B------:R-:W-:Y:S01]  /*1490*/  FMUL R6, R25, R25 ;  /* 0x0000001919067220 */ /* 0x000fe20000400000 */
[----:B---3--:R-:W-:-:S03]  /*14a0*/  FADD R34, R17, R34 ;  /* 0x0000002211227221 */ /* 0x008fc60000000000 */
[----:B------:R-:W-:Y:S01]  /*14b0*/  FMUL R6, R7, R6 ;  /* 0x0000000607067220 */ /* 0x000fe20000400000 */
[C---:B------:R-:W-:Y:S01]  /*14c0*/  FFMA R7, R5.reuse, R11, R10 ;  /* 0x0000000b05077223 */ /* 0x040fe2000000000a */
[----:B------:R-:W-:Y:S01]  /*14d0*/  FMUL R5, R5, R5 ;  /* 0x0000000505057220 */ /* 0x000fe20000400000 */
[----:B------:R-:W-:Y:S01]  /*14e0*/  FSEL R17, R18, RZ, P1 ;  /* 0x000000ff12117208 */ /* 0x000fe20000800000 */
[----:B----4-:R-:W-:Y:S01]  /*14f0*/  FADD R19, R19, R22 ;  /* 0x0000001613137221 */ /* 0x010fe20000000000 */
[----:B-----5:R-:W-:Y:S01]  /*1500*/  FADD R24, R3, R24 ;  /* 0x0000001803187221 */ /* 0x020fe20000000000 */
[----:B------:R-:W-:Y:S01]  /*1510*/  FMUL R5, R12, R5 ;  /* 0x000000050c057220 */ /* 0x000fe20000400000 */
[----:B------:R-:W-:Y:S01]  /*1520*/  FADD R14, R14, R27 ;  /* 0x0000001b0e0e7221 */ /* 0x000fe20000000000 */
[----:B------:R-:W-:Y:S01]  /*1530*/  FFMA R21, R25, R17, R16 ;  /* 0x0000001119157223 */ /* 0x000fe20000000010 */
[----:B------:R-:W-:Y:S01]  /*1540*/  FFMA R23, R23, R8, R34 ;  /* 0x0000000817177223 */ /* 0x000fe20000000022 */
[----:B------:R-:W-:Y:S01]  /*1550*/  FFMA R9, R26, R9, R19 ;  /* 0x000000091a097223 */ /* 0x000fe20000000013 */
[----:B------:R-:W-:Y:S01]  /*1560*/  FFMA R17, R17, R6, R24 ;  /* 0x0000000611117223 */ /* 0x000fe20000000018 */
[----:B------:R-:W-:Y:S01]  /*1570*/  FFMA R11, R11, R5, R14 ;  /* 0x000000050b0b7223 */ /* 0x000fe2000000000e */
[----:B------:R-:W-:Y:S04]  /*1580*/  @!P0 STS [R20+UR4], R33 ;  /* 0x0000002114008988 */ /* 0x000fe80008000804 */
[----:B------:R-:W-:Y:S04]  /*1590*/  @!P0 STS [R20+UR4+0x20], R15 ;  /* 0x0000200f14008988 */ /* 0x000fe80008000804 */
[----:B------:R-:W-:Y:S04]  /*15a0*/  @!P0 STS [R20+UR4+0x40], R21 ;  /* 0x0000401514008988 */ /* 0x000fe80008000804 */
[----:B------:R-:W-:Y:S04]  /*15b0*/  @!P0 STS [R20+UR4+0x60], R7 ;  /* 0x0000600714008988 */ /* 0x000fe80008000804 */
[----:B------:R-:W-:Y:S04]  /*15c0*/  @!P0 STS [R20+UR4+0x400], R23 ;  /* 0x0004001714008988 */ /* 0x000fe80008000804 */
[----:B------:R-:W-:Y:S04]  /*15d0*/  @!P0 STS [R20+UR4+0x420], R9 ;  /* 0x0004200914008988 */ /* 0x000fe80008000804 */
[----:B------:R-:W-:Y:S04]  /*15e0*/  @!P0 STS [R20+UR4+0x440], R17 ;  /* 0x0004401114008988 */ /* 0x000fe80008000804 */
[----:B------:R-:W-:Y:S01]  /*15f0*/  @!P0 STS [R20+UR4+0x460], R11 ;  /* 0x0004600b14008988 */ /* 0x000fe20008000804 */
[----:B------:R-:W-:Y:S01]  /*1600*/  BAR.SYNC.DEFER_BLOCKING 0x0 ;  /* 0x0000000000007b1d */ /* 0x000fe20000010000 */
[----:B------:R-:W-:-:S02]  /*1610*/  ISETP.GE.AND P1, PT, R13, 0x100, PT ;  /* 0x000001000d00780c */ /* 0x000fc40003f26270 */
[----:B------:R-:W-:-:S11]  /*1620*/  SHF.L.U32 R3, R13, 0x2, RZ ;  /* 0x000000020d037819 */ /* 0x000fd600000006ff */
[----:B------:R-:W0:Y:S04]  /*1630*/  @!P1 LDS R31, [R3+UR4+0x800] ;  /* 0x00080004031f9984 */ /* 0x000e280008000800 */
[----:B------:R-:W1:Y:S04]  /*1640*/  @!P1 LDS R30, [R3+UR4] ;  /* 0x00000004031e9984 */ /* 0x000e680008000800 */
[----:B------:R-:W-:Y:S04]  /*1650*/  @!P1 LDS R28, [R3+UR4+0x400] ;  /* 0x00040004031c9984 */ /* 0x000fe80008000800 */
[----:B0-----:R-:W0:Y:S04]  /*1660*/  SHFL.BFLY PT, R8, R31, 0x4, 0x1f ;  /* 0x0c801f001f087f89 */ /* 0x001e2800000e0000 */
[----:B-1----:R-:W-:Y:S01]  /*1670*/  SHFL.BFLY PT, R7, R30, 0x4, 0x1f ;  /* 0x0c801f001e077f89 */ /* 0x002fe200000e0000 */
[----:B0-----:R-:W-:-:S05]  /*1680*/  FADD R5, R31, R8 ;  /* 0x000000081f057221 */ /* 0x001fca0000000000 */
[C---:B------:R-:W-:Y:S01]  /*1690*/  FSETP.GEU.AND P1, PT, |R5|.reuse, 1.175494350822287508e-38, PT ;  /* 0x008000000500780b */ /* 0x040fe20003f2e200 */
[----:B------:R-:W0:Y:S01]  /*16a0*/  SHFL.BFLY PT, R12, R5, 0x2, 0x1f ;  /* 0x0c401f00050c7f89 */ /* 0x000e2200000e0000 */
[C---:B------:R-:W-:Y:S01]  /*16b0*/  FMUL R6, R5.reuse, 0.25 ;  /* 0x3e80000005067820 */ /* 0x040fe20000400000 */
[----:B------:R-:W-:-:S04]  /*16c0*/  FSETP.GT.AND P0, PT, |R5|, 8.50705917302346158658e+37, PT ;  /* 0x7e8000000500780b */ /* 0x000fc80003f04200 */
[----:B------:R-:W-:Y:S01]  /*16d0*/  FSEL R10, R6, R5, P0 ;  /* 0x00000005060a7208 */ /* 0x000fe20000000000 */
[----:B------:R-:W1:Y:S05]  /*16e0*/  SHFL.BFLY PT, R9, R28, 0x4, 0x1f ;  /* 0x0c801f001c097f89 */ /* 0x000e6a00000e0000 */
[----:B------:R-:W-:-:S04]  /*16f0*/  @!P1 FMUL R10, R10, 16777216 ;  /* 0x4b8000000a0a9820 */ /* 0x000fc80000400000 */
[----:B------:R-:W2:Y:S01]  /*1700*/  MUFU.RCP R11, R10 ;  /* 0x0000000a000b7308 */ /* 0x000ea20000001000 */
[----:B------:R-:W-:-:S04]  /*1710*/  @P0 FMUL R8, R8, 0.25 ;  /* 0x3e80000008080820 */ /* 0x000fc80000400000 */
[----:B------:R-:W-:Y:S01]  /*1720*/  @!P1 FMUL R8, R8, 16777216 ;  /* 0x4b80000008089820 */ /* 0x000fe20000400000 */
[C---:B0-----:R-:W-:Y:S01]  /*1730*/  FADD R6, R5.reuse, R12 ;  /* 0x0000000c05067221 */ /* 0x041fe20000000000 */
[----:B------:R-:W-:Y:S01]  /*1740*/  FADD R7, -R30, R7 ;  /* 0x000000071e077221 */ /* 0x000fe20000000100 */
[----:B------:R-:W-:-:S03]  /*1750*/  FSETP.NEU.AND P1, PT, R5, RZ, PT ;  /* 0x000000ff0500720b */ /* 0x000fc60003f2d000 */
[C---:B------:R-:W-:Y:S01]  /*1760*/  FSETP.GEU.AND P2, PT, |R6|.reuse, 1.175494350822287508e-38, PT ;  /* 0x008000000600780b */ /* 0x040fe20003f4e200 */
[----:B--2---:R-:W-:Y:S01]  /*1770*/  FMUL R11, R11, R8 ;  /* 0x000000080b0b7220 */ /* 0x004fe20000400000 */
[C---:B------:R-:W-:Y:S01]  /*1780*/  FMUL R15, R6.reuse, 0.25 ;  /* 0x3e800000060f7820 */ /* 0x040fe20000400000 */
[----:B------:R-:W-:Y:S01]  /*1790*/  FSETP.GT.AND P0, PT, |R6|, 8.50705917302346158658e+37, PT ;  /* 0x7e8000000600780b */ /* 0x000fe20003f04200 */
[----:B------:R-:W-:Y:S02]  /*17a0*/  FMUL R8, R7, R7 ;  /* 0x0000000707087220 */ /* 0x000fe40000400000 */
[----:B------:R-:W-:Y:S01]  /*17b0*/  FSEL R11, R11, RZ, P1 ;  /* 0x000000ff0b0b7208 */ /* 0x000fe20000800000 */
[----:B-1----:R-:W-:Y:S01]  /*17c0*/  FADD R28, R28, R9 ;  /* 0x000000091c1c7221 */ /* 0x002fe20000000000 */
[----:B------:R-:W-:Y:S01]  /*17d0*/  FSEL R15, R15, R6, P0 ;  /* 0x000000060f0f7208 */ /* 0x000fe20000000000 */
[----:B------:R-:W-:Y:S02]  /*17e0*/  FMUL R8, R31, R8 ;  /* 0x000000081f087220 */ /* 0x000fe40000400000 */
[----:B------:R-:W-:-:S02]  /*17f0*/  FFMA R7, R7, R11, R30 ;  /* 0x0000000b07077223 */ /* 0x000fc4000000001e */
[----:B------:R-:W-:Y:S01]  /*1800*/  FFMA R8, R11, R8, R28 ;  /* 0x000000080b087223 */ /* 0x000fe2000000001c */
[----:B------:R-:W-:Y:S01]  /*1810*/  @!P2 FMUL R15, R15, 16777216 ;  /* 0x4b8000000f0fa820 */ /* 0x000fe20000400000 */
[----:B------:R-:W0:Y:S04]  /*1820*/  SHFL.BFLY PT, R11, R6, 0x1, 0x1f ;  /* 0x0c201f00060b7f89 */ /* 0x000e2800000e0000 */
[----:B------:R-:W1:Y:S01]  /*1830*/  SHFL.BFLY PT, R10, R7, 0x2, 0x1f ;  /* 0x0c401f00070a7f89 */ /* 0x000e6200000e0000 */
[----:B------:R-:W2:Y:S03]  /*1840*/  MUFU.RCP R15, R15 ;  /* 0x0000000f000f7308 */ /* 0x000ea60000001000 */
[----:B------:R-:W3:Y:S01]  /*1850*/  SHFL.BFLY PT, R9, R8, 0x2, 0x1f ;  /* 0x0c401f0008097f89 */ /* 0x000ee200000e0000 */
[----:B------:R-:W-:-:S04]  /*1860*/  @P0 FMUL R12, R12, 0.25 ;  /* 0x3e8000000c0c0820 */ /* 0x000fc80000400000 */
[----:B------:R-:W-:Y:S01]  /*1870*/  @!P2 FMUL R12, R12, 16777216 ;  /* 0x4b8000000c0ca820 */ /* 0x000fe20000400000 */
[----:B------:R-:W-:-:S03]  /*1880*/  FSETP.NEU.AND P0, PT, R6, RZ, PT ;  /* 0x000000ff0600720b */ /* 0x000fc60003f0d000 */
[----:B--2---:R-:W-:Y:S01]  /*1890*/  FMUL R12, R15, R12 ;  /* 0x0000000c0f0c7220 */ /* 0x004fe20000400000 */
[----:B0-----:R-:W-:-:S04]  /*18a0*/  FADD R20, R6, R11 ;  /* 0x0000000b06147221 */ /* 0x001fc80000000000 */
[----:B------:R-:W-:Y:S01]  /*18b0*/  FSEL R12, R12, RZ, P0 ;  /* 0x000000ff0c0c7208 */ /* 0x000fe20000000000 */
[----:B-1----:R-:W-:Y:S01]  /*18c0*/  FADD R10, -R7, R10 ;  /* 0x0000000a070a7221 */ /* 0x002fe20000000100 */
[----:B------:R-:W-:Y:S01]  /*18d0*/  FSETP.GEU.AND P1, PT, |R20|, 1.175494350822287508e-38, PT ;  /* 0x008000001400780b */ /* 0x000fe20003f2e200 */
[----:B---3--:R-:W-:Y:S02]  /*18e0*/  FADD R9, R8, R9 ;  /* 0x0000000908097221 */ /* 0x008fe40000000000 */
[C---:B------:R-:W-:Y:S01]  /*18f0*/  FMUL R8, R10.reuse, R10 ;  /* 0x0000000a0a087220 */ /* 0x040fe20000400000 */
[----:B------:R-:W-:Y:S01]  /*1900*/  FFMA R7, R10, R12, R7 ;  /* 0x0000000c0a077223 */ /* 0x000fe20000000007 */
[C---:B------:R-:W-:Y:S01]  /*1910*/  FMUL R15, R20.reuse, 0.25 ;  /* 0x3e800000140f7820 */ /* 0x040fe20000400000 */
[----:B------:R-:W-:Y:S01]  /*1920*/  FSETP.GT.AND P0, PT, |R20|, 8.50705917302346158658e+37, PT ;  /* 0x7e8000001400780b */ /* 0x000fe20003f04200 */
[----:B------:R-:W-:Y:S02]  /*1930*/  FMUL R8, R5, R8 ;  /* 0x0000000805087220 */ /* 0x000fe40000400000 */
[----:B------:R-:W0:Y:S01]  /*1940*/  SHFL.BFLY PT, R10, R7, 0x1, 0x1f ;  /* 0x0c201f00070a7f89 */ /* 0x000e2200000e0000 */
[----:B------:R-:W-:Y:S01]  /*1950*/  FSEL R15, R15, R20, P0 ;  /* 0x000000140f0f7208 */ /* 0x000fe20000000000 */
[----:B------:R-:W-:-:S04]  /*1960*/  FFMA R8, R12, R8, R9 ;  /* 0x000000080c087223 */ /* 0x000fc80000000009 */
[----:B------:R-:W-:Y:S01]  /*1970*/  @!P1 FMUL R15, R15, 16777216 ;  /* 0x4b8000000f0f9820 */ /* 0x000fe20000400000 */
[----:B------:R-:W1:Y:S03]  /*1980*/  SHFL.BFLY PT, R5, R8, 0x1, 0x1f ;  /* 0x0c201f0008057f89 */ /* 0x000e6600000e0000 */
[----:B------:R-:W2:Y:S01]  /*1990*/  MUFU.RCP R12, R15 ;  /* 0x0000000f000c7308 */ /* 0x000ea20000001000 */
[----:B------:R-:W-:Y:S01]  /*19a0*/  @P0 FMUL R11, R11, 0.25 ;  /* 0x3e8000000b0b0820 */ /* 0x000fe20000400000 */
[----:B------:R-:W-:-:S03]  /*19b0*/  LOP3.LUT P0, RZ, R13, 0x7, RZ, 0xc0, !PT ;  /* 0x000000070dff7812 */ /* 0x000fc6000780c0ff */
[----:B------:R-:W-:Y:S01]  /*19c0*/  @!P1 FMUL R11, R11, 16777216 ;  /* 0x4b8000000b0b9820 */ /* 0x000fe20000400000 */
[----:B------:R-:W-:Y:S02]  /*19d0*/  FSETP.NEU.AND P1, PT, R20, RZ, PT ;  /* 0x000000ff1400720b */ /* 0x000fe40003f2d000 */
[----:B------:R-:W-:Y:S01]  /*19e0*/  ISETP.LT.AND P0, PT, R13, 0x100, !P0 ;  /* 0x000001000d00780c */ /* 0x000fe20004701270 */
[----:B0-----:R-:W-:Y:S01]  /*19f0*/  FADD R10, -R7, R10 ;  /* 0x0000000a070a7221 */ /* 0x001fe20000000100 */
[----:B--2---:R-:W-:-:S03]  /*1a00*/  FMUL R12, R12, R11 ;  /* 0x0000000b0c0c7220 */ /* 0x004fc60000400000 */
[----:B------:R-:W-:Y:S02]  /*1a10*/  FMUL R9, R10, R10 ;  /* 0x0000000a0a097220 */ /* 0x000fe40000400000 */
[----:B------:R-:W-:Y:S01]  /*1a20*/  FSEL R12, R12, RZ, P1 ;  /* 0x000000ff0c0c7208 */ /* 0x000fe20000800000 */
[----:B-1----:R-:W-:Y:S01]  /*1a30*/  FADD R5, R8, R5 ;  /* 0x0000000508057221 */ /* 0x002fe20000000000 */
[----:B------:R-:W-:-:S03]  /*1a40*/  FMUL R9, R6, R9 ;  /* 0x0000000906097220 */ /* 0x000fc60000400000 */
[----:B------:R-:W-:Y:S01]  /*1a50*/  FFMA R10, R10, R12, R7 ;  /* 0x0000000c0a0a7223 */ /* 0x000fe20000000007 */
[----:B------:R-:W-:Y:S01]  /*1a60*/  FFMA R6, R12, R9, R5 ;  /* 0x000000090c067223 */ /* 0x000fe20000000005 */
[----:B------:R0:W-:Y:S04]  /*1a70*/  @P0 STS [R3+UR4+0x800], R20 ;  /* 0x0008001403000988 */ /* 0x0001e80008000804 */
[----:B------:R-:W-:Y:S04]  /*1a80*/  @P0 STS [R3+UR4], R10 ;  /* 0x0000000a03000988 */ /* 0x000fe80008000804 */
[----:B------:R1:W-:Y:S01]  /*1a90*/  @P0 STS [R3+UR4+0x400], R6 ;  /* 0x0004000603000988 */ /* 0x0003e20008000804 */
[----:B------:R-:W-:Y:S01]  /*1aa0*/  IADD3 R5, R4, UR4, RZ ;  /* 0x0000000404057c10 */ /* 0x000fe2000fffe0ff */
[----:B0-----:R-:W0:Y:S08]  /*1ab0*/  LDC.64 R20, c[0x0][0x230] ;  /* 0x00008c00ff147b82 */ /* 0x001e300000000a00 */
[----:B------:R-:W-:Y:S08]  /*1ac0*/  BAR.SYNC.DEFER_BLOCKING 0x0 ;  /* 0x0000000000007b1d */ /* 0x000ff00000010000 */
[----:B-1----:R-:W1:Y:S01]  /*1ad0*/  LDC.64 R6, c[0x0][0x228] ;  /* 0x00008a00ff067b82 */ /* 0x002e620000000a00 */
[----:B------:R-:W-:Y:S04]  /*1ae0*/  LDS R12, [R4+UR4] ;  /* 0x00000004040c7984 */ /* 0x000fe80008000800 */
[----:B------:R-:W-:Y:S04]  /*1af0*/  LDS R13, [R4+UR4+0x20] ;  /* 0x00002004040d7984 */ /* 0x000fe80008000800 */
[----:B------:R-:W-:Y:S04]  /*1b00*/  LDS R14, [R4+UR4+0x40] ;  /* 0x00004004040e7984 */ /* 0x000fe80008000800 */
[----:B------:R-:W2:Y:S04]  /*1b10*/  LDS R15, [R4+UR4+0x60] ;  /* 0x00006004040f7984 */ /* 0x000ea80008000800 */
[----:B------:R-:W-:Y:S04]  /*1b20*/  LDS R16, [R4+UR4+0x400] ;  /* 0x0004000404107984 */ /* 0x000fe80008000800 */
[----:B------:R-:W-:Y:S04]  /*1b30*/  LDS R17, [R4+UR4+0x420] ;  /* 0x0004200404117984 */ /* 0x000fe80008000800 */
[----:B------:R-:W-:Y:S04]  /*1b40*/  LDS R18, [R4+UR4+0x440] ;  /* 0x0004400404127984 */ /* 0x000fe80008000800 */
[----:B------:R-:W3:Y:S04]  /*1b50*/  LDS R19, [R4+UR4+0x460] ;  /* 0x0004600404137984 */ /* 0x000ee80008000800 */
[----:B------:R-:W-:Y:S04]  /*1b60*/  LDS R8, [R4+UR4+0x800] ;  /* 0x0008000404087984 */ /* 0x000fe80008000800 */
[----:B------:R-:W-:Y:S04]  /*1b70*/  LDS R9, [R4+UR4+0x820] ;  /* 0x0008200404097984 */ /* 0x000fe80008000800 */
[----:B------:R-:W-:Y:S04]  /*1b80*/  LDS R10, [R4+UR4+0x840] ;  /* 0x00084004040a7984 */ /* 0x000fe80008000800 */
[----:B------:R-:W4:Y:S01]  /*1b90*/  LDS R11, [R4+UR4+0x860] ;  /* 0x00086004040b7984 */ /* 0x000f220008000800 */
[----:B------:R-:W-:Y:S01]  /*1ba0*/  IMAD R32, R32, -0x1c, R5 ;  /* 0xffffffe420207824 */ /* 0x000fe200078e0205 */
[----:B------:R-:W-:Y:S01]  /*1bb0*/  BAR.SYNC.DEFER_BLOCKING 0x0 ;  /* 0x0000000000007b1d */ /* 0x000fe20000010000 */
[----:B------:R-:W-:-:S05]  /*1bc0*/  LOP3.LUT R3, R0, 0x1f, RZ, 0xc0, !PT ;  /* 0x0000001f00037812 */ /* 0x000fca00078ec0ff */
[----:B--2---:R-:W-:Y:S01]  /*1bd0*/  STS.128 [R32], R12 ;  /* 0x0000000c20007388 */ /* 0x004fe20000000c00 */
[----:B------:R-:W-:Y:S01]  /*1be0*/  LEA R22, R3, UR4, 0x2 ;  /* 0x0000000403167c11 */ /* 0x000fe2000f8e10ff */
[----:B------:R-:W-:Y:S06]  /*1bf0*/  BAR.SYNC.DEFER_BLOCKING 0x0 ;  /* 0x0000000000007b1d */ /* 0x000fec0000010000 */
[----:B------:R-:W2:Y:S02]  /*1c00*/  LDS R23, [R22] ;  /* 0x0000000016177984 */ /* 0x000ea40000000800 */
[----:B------:R-:W-:Y:S06]  /*1c10*/  BAR.SYNC.DEFER_BLOCKING 0x0 ;  /* 0x0000000000007b1d */ /* 0x000fec0000010000 */
[----:B---3--:R-:W-:Y:S02]  /*1c20*/  STS.128 [R32], R16 ;  /* 0x0000001020007388 */ /* 0x008fe40000000c00 */
[----:B------:R-:W-:Y:S06]  /*1c30*/  BAR.SYNC.DEFER_BLOCKING 0x0 ;  /* 0x0000000000007b1d */ /* 0x000fec0000010000 */
[----:B------:R-:W3:Y:S02]  /*1c40*/  LDS R25, [R22] ;  /* 0x0000000016197984 */ /* 0x000ee40000000800 */
[----:B------:R-:W-:Y:S01]  /*1c50*/  BAR.SYNC.DEFER_BLOCKING 0x0 ;  /* 0x0000000000007b1d */ /* 0x000fe20000010000 */
[----:B------:R-:W-:-:S04]  /*1c60*/  LOP3.LUT R29, R29, 0x1f, R0, 0xf8, !PT ;  /* 0x0000001f1d1d7812 */ /* 0x000fc800078ef800 */
[----:B------:R-:W-:-:S04]  /*1c70*/  ISETP.GE.AND P0, PT, R29, 0x100, PT ;  /* 0x000001001d00780c */ /* 0x000fc80003f06270 */
[----:B------:R-:W-:Y:S01]  /*1c80*/  ISETP.EQ.AND P0, PT, R2, RZ, !P0 ;  /* 0x000000ff0200720c */ /* 0x000fe20004702270 */
[----:B----4-:R4:W-:Y:S01]  /*1c90*/  STS.128 [R32], R8 ;  /* 0x0000000820007388 */ /* 0x0109e20000000c00 */
[C---:B-1----:R-:W-:Y:S01]  /*1ca0*/  IMAD.WIDE R2, R29.reuse, 0x4, R6 ;  /* 0x000000041d027825 */ /* 0x042fe200078e0206 */
[----:B------:R-:W-:Y:S03]  /*1cb0*/  BAR.SYNC.DEFER_BLOCKING 0x0 ;  /* 0x0000000000007b1d */ /* 0x000fe60000010000 */
[----:B0-----:R-:W-:-:S07]  /*1cc0*/  IMAD.WIDE R4, R29, 0x4, R20 ;  /* 0x000000041d047825 */ /* 0x001fce00078e0214 */
[----:B--2---:R4:W-:Y:S04]  /*1cd0*/  @P0 STG.E desc[UR6][R2.64], R23 ;  /* 0x0000001702000986 */ /* 0x0049e8000c101906 */
[----:B---3--:R4:W-:Y:S01]  /*1ce0*/  @P0 STG.E desc[UR6][R4.64], R25 ;  /* 0x0000001904000986 */ /* 0x0089e2000c101906 */
[----:B------:R-:W-:Y:S05]  /*1cf0*/  @!P0 EXIT ;  /* 0x000000000000894d */ /* 0x000fea0003800000 */
[----:B----4-:R-:W0:Y:S01]  /*1d00*/  LDS R5, [R22] ;  /* 0x0000000016057984 */ /* 0x010e220000000800 */
[----:B------:R-:W1:Y:S02]  /*1d10*/  LDC.64 R2, c[0x0][0x238] ;  /* 0x00008e00ff027b82 */ /* 0x000e640000000a00 */
[----:B-1----:R-:W-:-:S05]  /*1d20*/  IMAD.WIDE R2, R29, 0x4, R2 ;  /* 0x000000041d027825 */ /* 0x002fca00078e0202 */
[----:B0-----:R-:W-:Y:S01]  /*1d30*/  STG.E desc[UR6][R2.64], R5 ;  /* 0x0000000502007986 */ /* 0x001fe2000c101906 */
[----:B------:R-:W-:Y:S05]  /*1d40*/  EXIT ;  /* 0x000000000000794d */ /* 0x000fea0003800000 */
.L_x_0:
[----:B------:R-:W-:-:S00]  /*1d50*/  BRA `(.L_x_0) ;  /* 0xfffffffc00fc7947 */ /* 0x000fc0000383ffff */
[----:B------:R-:W-:-:S00]  /*1d60*/  NOP ;  /* 0x0000000000007918 */ /* 0x000fc00000000000 */
        /* <DEDUP_REMOVED lines=9> */
.L_x_1:


//--------------------- .nv.shared.triton_per_fused_native_group_norm_5 --------------------------
	.section	.nv.shared.triton_per_fused_native_group_norm_5,"aw",@nobits
	.sectionflags	@""
	.align	16
	.zero		1024


//--------------------- .nv.constant0.triton_per_fused_native_group_norm_5 --------------------------
	.section	.nv.constant0.triton_per_fused_native_group_norm_5,"a",@progbits
	.sectionflags	@""
	.align	4
.nv.constant0.triton_per_fused_native_group_norm_5:
	.zero		584
